//
// Generated by NVIDIA NVVM Compiler
//
// Compiler Build ID: CL-36424714
// Cuda compilation tools, release 13.0, V13.0.88
// Based on NVVM 20.0.0
//

.version 9.0
.target sm_100
.address_size 64

	// .globl	_Z12attention_v1PKfS0_S0_iiiiPf
.extern .shared .align 16 .b8 sram[];

.visible .entry _Z12attention_v1PKfS0_S0_iiiiPf(
	.param .u64 .ptr .align 1 _Z12attention_v1PKfS0_S0_iiiiPf_param_0,
	.param .u64 .ptr .align 1 _Z12attention_v1PKfS0_S0_iiiiPf_param_1,
	.param .u64 .ptr .align 1 _Z12attention_v1PKfS0_S0_iiiiPf_param_2,
	.param .u32 _Z12attention_v1PKfS0_S0_iiiiPf_param_3,
	.param .u32 _Z12attention_v1PKfS0_S0_iiiiPf_param_4,
	.param .u32 _Z12attention_v1PKfS0_S0_iiiiPf_param_5,
	.param .u32 _Z12attention_v1PKfS0_S0_iiiiPf_param_6,
	.param .u64 .ptr .align 1 _Z12attention_v1PKfS0_S0_iiiiPf_param_7
)
{
	.reg .pred 	%p<45>;
	.reg .b32 	%r<144>;
	.reg .b32 	%f<275>;
	.reg .b64 	%rd<58>;

	ld.param.u64 	%rd7, [_Z12attention_v1PKfS0_S0_iiiiPf_param_0];
	ld.param.u64 	%rd8, [_Z12attention_v1PKfS0_S0_iiiiPf_param_1];
	ld.param.u64 	%rd9, [_Z12attention_v1PKfS0_S0_iiiiPf_param_2];
	ld.param.u32 	%r69, [_Z12attention_v1PKfS0_S0_iiiiPf_param_3];
	ld.param.u32 	%r73, [_Z12attention_v1PKfS0_S0_iiiiPf_param_4];
	ld.param.u32 	%r71, [_Z12attention_v1PKfS0_S0_iiiiPf_param_5];
	ld.param.u32 	%r72, [_Z12attention_v1PKfS0_S0_iiiiPf_param_6];
	cvta.to.global.u64 	%rd1, %rd8;
	cvta.to.global.u64 	%rd2, %rd7;
	cvta.to.global.u64 	%rd3, %rd9;
	mov.u32 	%r1, %tid.x;
	mov.u32 	%r74, %ctaid.x;
	mov.u32 	%r75, %ntid.x;
	mad.lo.s32 	%r2, %r74, %r75, %r1;
	mov.u32 	%r3, %tid.y;
	mov.u32 	%r76, %ctaid.y;
	mov.u32 	%r77, %ntid.y;
	mad.lo.s32 	%r78, %r76, %r77, %r3;
	setp.ge.s32 	%p1, %r2, %r69;
	setp.ge.s32 	%p2, %r78, %r73;
	or.pred  	%p3, %p1, %p2;
	@%p3 bra 	$L__BB0_72;
	add.s32 	%r79, %r69, %r72;
	add.s32 	%r80, %r79, -1;
	div.s32 	%r5, %r80, %r72;
	mul.lo.s32 	%r6, %r72, %r71;
	setp.lt.s32 	%p4, %r5, 1;
	mov.f32 	%f274, 0f00000000;
	@%p4 bra 	$L__BB0_71;
	shl.b32 	%r82, %r6, 2;
	mov.u32 	%r83, sram;
	add.s32 	%r84, %r83, %r82;
	add.s32 	%r7, %r84, %r82;
	mul.lo.s32 	%r8, %r72, %r1;
	add.s32 	%r85, %r8, %r3;
	shl.b32 	%r86, %r85, 2;
	add.s32 	%r11, %r7, %r86;
	add.s32 	%r9, %r11, %r82;
	mul.lo.s32 	%r10, %r73, %r2;
	add.s32 	%r12, %r84, %r86;
	add.s32 	%r13, %r83, %r86;
	shl.b32 	%r87, %r8, 2;
	add.s32 	%r14, %r84, %r87;
	and.b32  	%r15, %r73, 15;
	and.b32  	%r16, %r73, 7;
	and.b32  	%r17, %r72, 7;
	and.b32  	%r18, %r72, 3;
	and.b32  	%r19, %r73, 2147483632;
	and.b32  	%r20, %r73, 3;
	and.b32  	%r21, %r72, 2147483640;
	neg.s32 	%r22, %r19;
	mov.f32 	%f262, 0fFF7FFFFF;
	mov.f32 	%f261, 0f3F800000;
	mov.f32 	%f274, 0f00000000;
	mov.b32 	%r132, 0;
$L__BB0_3:
	mov.f32 	%f3, %f262;
	mov.f32 	%f2, %f261;
	setp.lt.u32 	%p5, %r73, 16;
	mov.b32 	%r137, 0;
	st.shared.u32 	[%r9], %r137;
	mul.lo.s32 	%r24, %r132, %r72;
	add.s32 	%r25, %r24, %r3;
	mul.lo.s32 	%r26, %r25, %r73;
	mov.f32 	%f270, 0f00000000;
	@%p5 bra 	$L__BB0_6;
	mov.f32 	%f270, 0f00000000;
	mov.u32 	%r133, %r26;
	mov.u32 	%r134, %r10;
	mov.u32 	%r135, %r22;
$L__BB0_5:
	.pragma "nounroll";
	mul.wide.s32 	%rd10, %r134, 4;
	add.s64 	%rd11, %rd2, %rd10;
	mul.wide.s32 	%rd12, %r133, 4;
	add.s64 	%rd13, %rd1, %rd12;
	ld.global.nc.f32 	%f35, [%rd11];
	ld.global.nc.f32 	%f36, [%rd13];
	fma.rn.f32 	%f37, %f35, %f36, %f270;
	ld.global.nc.f32 	%f38, [%rd11+4];
	ld.global.nc.f32 	%f39, [%rd13+4];
	fma.rn.f32 	%f40, %f38, %f39, %f37;
	ld.global.nc.f32 	%f41, [%rd11+8];
	ld.global.nc.f32 	%f42, [%rd13+8];
	fma.rn.f32 	%f43, %f41, %f42, %f40;
	ld.global.nc.f32 	%f44, [%rd11+12];
	ld.global.nc.f32 	%f45, [%rd13+12];
	fma.rn.f32 	%f46, %f44, %f45, %f43;
	ld.global.nc.f32 	%f47, [%rd11+16];
	ld.global.nc.f32 	%f48, [%rd13+16];
	fma.rn.f32 	%f49, %f47, %f48, %f46;
	ld.global.nc.f32 	%f50, [%rd11+20];
	ld.global.nc.f32 	%f51, [%rd13+20];
	fma.rn.f32 	%f52, %f50, %f51, %f49;
	ld.global.nc.f32 	%f53, [%rd11+24];
	ld.global.nc.f32 	%f54, [%rd13+24];
	fma.rn.f32 	%f55, %f53, %f54, %f52;
	ld.global.nc.f32 	%f56, [%rd11+28];
	ld.global.nc.f32 	%f57, [%rd13+28];
	fma.rn.f32 	%f58, %f56, %f57, %f55;
	ld.global.nc.f32 	%f59, [%rd11+32];
	ld.global.nc.f32 	%f60, [%rd13+32];
	fma.rn.f32 	%f61, %f59, %f60, %f58;
	ld.global.nc.f32 	%f62, [%rd11+36];
	ld.global.nc.f32 	%f63, [%rd13+36];
	fma.rn.f32 	%f64, %f62, %f63, %f61;
	ld.global.nc.f32 	%f65, [%rd11+40];
	ld.global.nc.f32 	%f66, [%rd13+40];
	fma.rn.f32 	%f67, %f65, %f66, %f64;
	ld.global.nc.f32 	%f68, [%rd11+44];
	ld.global.nc.f32 	%f69, [%rd13+44];
	fma.rn.f32 	%f70, %f68, %f69, %f67;
	ld.global.nc.f32 	%f71, [%rd11+48];
	ld.global.nc.f32 	%f72, [%rd13+48];
	fma.rn.f32 	%f73, %f71, %f72, %f70;
	ld.global.nc.f32 	%f74, [%rd11+52];
	ld.global.nc.f32 	%f75, [%rd13+52];
	fma.rn.f32 	%f76, %f74, %f75, %f73;
	ld.global.nc.f32 	%f77, [%rd11+56];
	ld.global.nc.f32 	%f78, [%rd13+56];
	fma.rn.f32 	%f79, %f77, %f78, %f76;
	ld.global.nc.f32 	%f80, [%rd11+60];
	ld.global.nc.f32 	%f81, [%rd13+60];
	fma.rn.f32 	%f270, %f80, %f81, %f79;
	add.s32 	%r135, %r135, 16;
	add.s32 	%r134, %r134, 16;
	add.s32 	%r133, %r133, 16;
	setp.ne.s32 	%p6, %r135, 0;
	mov.u32 	%r137, %r19;
	@%p6 bra 	$L__BB0_5;
$L__BB0_6:
	setp.eq.s32 	%p7, %r15, 0;
	@%p7 bra 	$L__BB0_16;
	add.s32 	%r89, %r15, -1;
	setp.lt.u32 	%p8, %r89, 7;
	@%p8 bra 	$L__BB0_9;
	add.s32 	%r90, %r137, %r10;
	mul.wide.s32 	%rd14, %r90, 4;
	add.s64 	%rd15, %rd2, %rd14;
	ld.global.nc.f32 	%f83, [%rd15];
	add.s32 	%r91, %r137, %r26;
	mul.wide.s32 	%rd16, %r91, 4;
	add.s64 	%rd17, %rd1, %rd16;
	ld.global.nc.f32 	%f84, [%rd17];
	fma.rn.f32 	%f85, %f83, %f84, %f270;
	ld.global.nc.f32 	%f86, [%rd15+4];
	ld.global.nc.f32 	%f87, [%rd17+4];
	fma.rn.f32 	%f88, %f86, %f87, %f85;
	ld.global.nc.f32 	%f89, [%rd15+8];
	ld.global.nc.f32 	%f90, [%rd17+8];
	fma.rn.f32 	%f91, %f89, %f90, %f88;
	ld.global.nc.f32 	%f92, [%rd15+12];
	ld.global.nc.f32 	%f93, [%rd17+12];
	fma.rn.f32 	%f94, %f92, %f93, %f91;
	ld.global.nc.f32 	%f95, [%rd15+16];
	ld.global.nc.f32 	%f96, [%rd17+16];
	fma.rn.f32 	%f97, %f95, %f96, %f94;
	ld.global.nc.f32 	%f98, [%rd15+20];
	ld.global.nc.f32 	%f99, [%rd17+20];
	fma.rn.f32 	%f100, %f98, %f99, %f97;
	ld.global.nc.f32 	%f101, [%rd15+24];
	ld.global.nc.f32 	%f102, [%rd17+24];
	fma.rn.f32 	%f103, %f101, %f102, %f100;
	ld.global.nc.f32 	%f104, [%rd15+28];
	ld.global.nc.f32 	%f105, [%rd17+28];
	fma.rn.f32 	%f270, %f104, %f105, %f103;
	add.s32 	%r137, %r137, 8;
$L__BB0_9:
	setp.eq.s32 	%p9, %r16, 0;
	@%p9 bra 	$L__BB0_16;
	add.s32 	%r92, %r16, -1;
	setp.lt.u32 	%p10, %r92, 3;
	@%p10 bra 	$L__BB0_12;
	add.s32 	%r93, %r137, %r10;
	mul.wide.s32 	%rd18, %r93, 4;
	add.s64 	%rd19, %rd2, %rd18;
	ld.global.nc.f32 	%f107, [%rd19];
	add.s32 	%r94, %r137, %r26;
	mul.wide.s32 	%rd20, %r94, 4;
	add.s64 	%rd21, %rd1, %rd20;
	ld.global.nc.f32 	%f108, [%rd21];
	fma.rn.f32 	%f109, %f107, %f108, %f270;
	ld.global.nc.f32 	%f110, [%rd19+4];
	ld.global.nc.f32 	%f111, [%rd21+4];
	fma.rn.f32 	%f112, %f110, %f111, %f109;
	ld.global.nc.f32 	%f113, [%rd19+8];
	ld.global.nc.f32 	%f114, [%rd21+8];
	fma.rn.f32 	%f115, %f113, %f114, %f112;
	ld.global.nc.f32 	%f116, [%rd19+12];
	ld.global.nc.f32 	%f117, [%rd21+12];
	fma.rn.f32 	%f270, %f116, %f117, %f115;
	add.s32 	%r137, %r137, 4;
$L__BB0_12:
	setp.eq.s32 	%p11, %r20, 0;
	@%p11 bra 	$L__BB0_16;
	setp.eq.s32 	%p12, %r20, 1;
	add.s32 	%r95, %r137, %r10;
	mul.wide.s32 	%rd22, %r95, 4;
	add.s64 	%rd4, %rd2, %rd22;
	ld.global.nc.f32 	%f118, [%rd4];
	add.s32 	%r96, %r137, %r26;
	mul.wide.s32 	%rd23, %r96, 4;
	add.s64 	%rd5, %rd1, %rd23;
	ld.global.nc.f32 	%f119, [%rd5];
	fma.rn.f32 	%f270, %f118, %f119, %f270;
	@%p12 bra 	$L__BB0_16;
	setp.eq.s32 	%p13, %r20, 2;
	ld.global.nc.f32 	%f120, [%rd4+4];
	ld.global.nc.f32 	%f121, [%rd5+4];
	fma.rn.f32 	%f270, %f120, %f121, %f270;
	@%p13 bra 	$L__BB0_16;
	ld.global.nc.f32 	%f122, [%rd4+8];
	ld.global.nc.f32 	%f123, [%rd5+8];
	fma.rn.f32 	%f270, %f122, %f123, %f270;
$L__BB0_16:
	setp.ge.s32 	%p14, %r25, %r69;
	@%p14 bra 	$L__BB0_18;
	st.shared.f32 	[%r12], %f270;
	st.shared.f32 	[%r11], %f270;
	mov.f32 	%f271, 0f3F800000;
	bra.uni 	$L__BB0_19;
$L__BB0_18:
	mov.b32 	%r97, 0;
	st.shared.u32 	[%r11], %r97;
	mov.b32 	%r98, -8388609;
	st.shared.u32 	[%r12], %r98;
	mov.f32 	%f271, 0f00000000;
$L__BB0_19:
	setp.lt.s32 	%p15, %r72, 2;
	st.shared.f32 	[%r13], %f271;
	bar.sync 	0;
	@%p15 bra 	$L__BB0_26;
	mov.u32 	%r139, %r72;
$L__BB0_21:
	mov.u32 	%r38, %r139;
	shr.u32 	%r139, %r38, 1;
	setp.ge.u32 	%p16, %r3, %r139;
	@%p16 bra 	$L__BB0_25;
	ld.shared.f32 	%f19, [%r12];
	shl.b32 	%r40, %r139, 2;
	add.s32 	%r41, %r12, %r40;
	ld.shared.f32 	%f20, [%r41];
	setp.leu.f32 	%p17, %f19, %f20;
	@%p17 bra 	$L__BB0_24;
	ld.shared.f32 	%f133, [%r13];
	add.s32 	%r100, %r13, %r40;
	ld.shared.f32 	%f134, [%r100];
	sub.f32 	%f135, %f20, %f19;
	mul.f32 	%f136, %f135, 0f3FB8AA3B;
	ex2.approx.f32 	%f137, %f136;
	fma.rn.f32 	%f138, %f134, %f137, %f133;
	st.shared.f32 	[%r13], %f138;
	bra.uni 	$L__BB0_25;
$L__BB0_24:
	add.s32 	%r99, %r13, %r40;
	ld.shared.f32 	%f126, [%r99];
	ld.shared.f32 	%f127, [%r13];
	sub.f32 	%f128, %f19, %f20;
	mul.f32 	%f129, %f128, 0f3FB8AA3B;
	ex2.approx.f32 	%f130, %f129;
	fma.rn.f32 	%f131, %f127, %f130, %f126;
	st.shared.f32 	[%r13], %f131;
	ld.shared.f32 	%f132, [%r41];
	st.shared.f32 	[%r12], %f132;
$L__BB0_25:
	bar.sync 	0;
	setp.gt.u32 	%p18, %r38, 3;
	@%p18 bra 	$L__BB0_21;
$L__BB0_26:
	shl.b32 	%r101, %r8, 2;
	mov.u32 	%r102, sram;
	add.s32 	%r42, %r102, %r101;
	ld.shared.f32 	%f262, [%r14];
	setp.leu.f32 	%p19, %f3, %f262;
	@%p19 bra 	$L__BB0_28;
	ld.shared.f32 	%f143, [%r42];
	sub.f32 	%f144, %f262, %f3;
	mul.f32 	%f145, %f144, 0f3FB8AA3B;
	ex2.approx.f32 	%f146, %f145;
	fma.rn.f32 	%f261, %f143, %f146, %f2;
	mov.f32 	%f262, %f3;
	bra.uni 	$L__BB0_29;
$L__BB0_28:
	sub.f32 	%f139, %f3, %f262;
	mul.f32 	%f140, %f139, 0f3FB8AA3B;
	ex2.approx.f32 	%f141, %f140;
	ld.shared.f32 	%f142, [%r42];
	fma.rn.f32 	%f261, %f2, %f141, %f142;
$L__BB0_29:
	setp.lt.s32 	%p20, %r72, 1;
	bar.sync 	0;
	@%p20 bra 	$L__BB0_70;
	setp.lt.u32 	%p21, %r72, 8;
	mov.b32 	%r142, 0;
	@%p21 bra 	$L__BB0_49;
	mov.b32 	%r140, 0;
$L__BB0_32:
	.pragma "nounroll";
	add.s32 	%r44, %r140, %r24;
	setp.ge.s32 	%p22, %r44, %r69;
	add.s32 	%r105, %r140, %r8;
	shl.b32 	%r106, %r105, 2;
	add.s32 	%r45, %r7, %r106;
	@%p22 bra 	$L__BB0_34;
	ld.shared.f32 	%f147, [%r45];
	sub.f32 	%f148, %f147, %f262;
	mul.f32 	%f149, %f148, 0f3FB8AA3B;
	ex2.approx.f32 	%f150, %f149;
	mad.lo.s32 	%r107, %r44, %r73, %r78;
	mul.wide.s32 	%rd24, %r107, 4;
	add.s64 	%rd25, %rd3, %rd24;
	ld.global.nc.f32 	%f151, [%rd25];
	ld.shared.f32 	%f152, [%r9];
	fma.rn.f32 	%f153, %f150, %f151, %f152;
	st.shared.f32 	[%r9], %f153;
$L__BB0_34:
	add.s32 	%r46, %r44, 1;
	setp.ge.s32 	%p23, %r46, %r69;
	@%p23 bra 	$L__BB0_36;
	ld.shared.f32 	%f154, [%r45+4];
	sub.f32 	%f155, %f154, %f262;
	mul.f32 	%f156, %f155, 0f3FB8AA3B;
	ex2.approx.f32 	%f157, %f156;
	mad.lo.s32 	%r108, %r46, %r73, %r78;
	mul.wide.s32 	%rd26, %r108, 4;
	add.s64 	%rd27, %rd3, %rd26;
	ld.global.nc.f32 	%f158, [%rd27];
	ld.shared.f32 	%f159, [%r9];
	fma.rn.f32 	%f160, %f157, %f158, %f159;
	st.shared.f32 	[%r9], %f160;
$L__BB0_36:
	add.s32 	%r47, %r44, 2;
	setp.ge.s32 	%p24, %r47, %r69;
	@%p24 bra 	$L__BB0_38;
	ld.shared.f32 	%f161, [%r45+8];
	sub.f32 	%f162, %f161, %f262;
	mul.f32 	%f163, %f162, 0f3FB8AA3B;
	ex2.approx.f32 	%f164, %f163;
	mad.lo.s32 	%r109, %r47, %r73, %r78;
	mul.wide.s32 	%rd28, %r109, 4;
	add.s64 	%rd29, %rd3, %rd28;
	ld.global.nc.f32 	%f165, [%rd29];
	ld.shared.f32 	%f166, [%r9];
	fma.rn.f32 	%f167, %f164, %f165, %f166;
	st.shared.f32 	[%r9], %f167;
$L__BB0_38:
	add.s32 	%r48, %r44, 3;
	setp.ge.s32 	%p25, %r48, %r69;
	@%p25 bra 	$L__BB0_40;
	ld.shared.f32 	%f168, [%r45+12];
	sub.f32 	%f169, %f168, %f262;
	mul.f32 	%f170, %f169, 0f3FB8AA3B;
	ex2.approx.f32 	%f171, %f170;
	mad.lo.s32 	%r110, %r48, %r73, %r78;
	mul.wide.s32 	%rd30, %r110, 4;
	add.s64 	%rd31, %rd3, %rd30;
	ld.global.nc.f32 	%f172, [%rd31];
	ld.shared.f32 	%f173, [%r9];
	fma.rn.f32 	%f174, %f171, %f172, %f173;
	st.shared.f32 	[%r9], %f174;
$L__BB0_40:
	add.s32 	%r49, %r44, 4;
	setp.ge.s32 	%p26, %r49, %r69;
	@%p26 bra 	$L__BB0_42;
	ld.shared.f32 	%f175, [%r45+16];
	sub.f32 	%f176, %f175, %f262;
	mul.f32 	%f177, %f176, 0f3FB8AA3B;
	ex2.approx.f32 	%f178, %f177;
	mad.lo.s32 	%r111, %r49, %r73, %r78;
	mul.wide.s32 	%rd32, %r111, 4;
	add.s64 	%rd33, %rd3, %rd32;
	ld.global.nc.f32 	%f179, [%rd33];
	ld.shared.f32 	%f180, [%r9];
	fma.rn.f32 	%f181, %f178, %f179, %f180;
	st.shared.f32 	[%r9], %f181;
$L__BB0_42:
	add.s32 	%r50, %r44, 5;
	setp.ge.s32 	%p27, %r50, %r69;
	@%p27 bra 	$L__BB0_44;
	ld.shared.f32 	%f182, [%r45+20];
	sub.f32 	%f183, %f182, %f262;
	mul.f32 	%f184, %f183, 0f3FB8AA3B;
	ex2.approx.f32 	%f185, %f184;
	mad.lo.s32 	%r112, %r50, %r73, %r78;
	mul.wide.s32 	%rd34, %r112, 4;
	add.s64 	%rd35, %rd3, %rd34;
	ld.global.nc.f32 	%f186, [%rd35];
	ld.shared.f32 	%f187, [%r9];
	fma.rn.f32 	%f188, %f185, %f186, %f187;
	st.shared.f32 	[%r9], %f188;
$L__BB0_44:
	add.s32 	%r51, %r44, 6;
	setp.ge.s32 	%p28, %r51, %r69;
	@%p28 bra 	$L__BB0_46;
	ld.shared.f32 	%f189, [%r45+24];
	sub.f32 	%f190, %f189, %f262;
	mul.f32 	%f191, %f190, 0f3FB8AA3B;
	ex2.approx.f32 	%f192, %f191;
	mad.lo.s32 	%r113, %r51, %r73, %r78;
	mul.wide.s32 	%rd36, %r113, 4;
	add.s64 	%rd37, %rd3, %rd36;
	ld.global.nc.f32 	%f193, [%rd37];
	ld.shared.f32 	%f194, [%r9];
	fma.rn.f32 	%f195, %f192, %f193, %f194;
	st.shared.f32 	[%r9], %f195;
$L__BB0_46:
	add.s32 	%r52, %r44, 7;
	setp.ge.s32 	%p29, %r52, %r69;
	@%p29 bra 	$L__BB0_48;
	ld.shared.f32 	%f196, [%r45+28];
	sub.f32 	%f197, %f196, %f262;
	mul.f32 	%f198, %f197, 0f3FB8AA3B;
	ex2.approx.f32 	%f199, %f198;
	mad.lo.s32 	%r114, %r52, %r73, %r78;
	mul.wide.s32 	%rd38, %r114, 4;
	add.s64 	%rd39, %rd3, %rd38;
	ld.global.nc.f32 	%f200, [%rd39];
	ld.shared.f32 	%f201, [%r9];
	fma.rn.f32 	%f202, %f199, %f200, %f201;
	st.shared.f32 	[%r9], %f202;
$L__BB0_48:
	add.s32 	%r140, %r140, 8;
	setp.ne.s32 	%p30, %r140, %r21;
	mov.u32 	%r142, %r21;
	@%p30 bra 	$L__BB0_32;
$L__BB0_49:
	setp.eq.s32 	%p31, %r17, 0;
	@%p31 bra 	$L__BB0_70;
	add.s32 	%r115, %r17, -1;
	setp.lt.u32 	%p32, %r115, 3;
	@%p32 bra 	$L__BB0_60;
	add.s32 	%r55, %r142, %r24;
	setp.ge.s32 	%p33, %r55, %r69;
	add.s32 	%r116, %r142, %r8;
	shl.b32 	%r117, %r116, 2;
	add.s32 	%r56, %r7, %r117;
	@%p33 bra 	$L__BB0_53;
	ld.shared.f32 	%f203, [%r56];
	sub.f32 	%f204, %f203, %f262;
	mul.f32 	%f205, %f204, 0f3FB8AA3B;
	ex2.approx.f32 	%f206, %f205;
	mad.lo.s32 	%r118, %r55, %r73, %r78;
	mul.wide.s32 	%rd40, %r118, 4;
	add.s64 	%rd41, %rd3, %rd40;
	ld.global.nc.f32 	%f207, [%rd41];
	ld.shared.f32 	%f208, [%r9];
	fma.rn.f32 	%f209, %f206, %f207, %f208;
	st.shared.f32 	[%r9], %f209;
$L__BB0_53:
	add.s32 	%r57, %r55, 1;
	setp.ge.s32 	%p34, %r57, %r69;
	@%p34 bra 	$L__BB0_55;
	ld.shared.f32 	%f210, [%r56+4];
	sub.f32 	%f211, %f210, %f262;
	mul.f32 	%f212, %f211, 0f3FB8AA3B;
	ex2.approx.f32 	%f213, %f212;
	mad.lo.s32 	%r119, %r57, %r73, %r78;
	mul.wide.s32 	%rd42, %r119, 4;
	add.s64 	%rd43, %rd3, %rd42;
	ld.global.nc.f32 	%f214, [%rd43];
	ld.shared.f32 	%f215, [%r9];
	fma.rn.f32 	%f216, %f213, %f214, %f215;
	st.shared.f32 	[%r9], %f216;
$L__BB0_55:
	add.s32 	%r58, %r55, 2;
	setp.ge.s32 	%p35, %r58, %r69;
	@%p35 bra 	$L__BB0_57;
	ld.shared.f32 	%f217, [%r56+8];
	sub.f32 	%f218, %f217, %f262;
	mul.f32 	%f219, %f218, 0f3FB8AA3B;
	ex2.approx.f32 	%f220, %f219;
	mad.lo.s32 	%r120, %r58, %r73, %r78;
	mul.wide.s32 	%rd44, %r120, 4;
	add.s64 	%rd45, %rd3, %rd44;
	ld.global.nc.f32 	%f221, [%rd45];
	ld.shared.f32 	%f222, [%r9];
	fma.rn.f32 	%f223, %f220, %f221, %f222;
	st.shared.f32 	[%r9], %f223;
$L__BB0_57:
	add.s32 	%r59, %r55, 3;
	setp.ge.s32 	%p36, %r59, %r69;
	@%p36 bra 	$L__BB0_59;
	ld.shared.f32 	%f224, [%r56+12];
	sub.f32 	%f225, %f224, %f262;
	mul.f32 	%f226, %f225, 0f3FB8AA3B;
	ex2.approx.f32 	%f227, %f226;
	mad.lo.s32 	%r121, %r59, %r73, %r78;
	mul.wide.s32 	%rd46, %r121, 4;
	add.s64 	%rd47, %rd3, %rd46;
	ld.global.nc.f32 	%f228, [%rd47];
	ld.shared.f32 	%f229, [%r9];
	fma.rn.f32 	%f230, %f227, %f228, %f229;
	st.shared.f32 	[%r9], %f230;
$L__BB0_59:
	add.s32 	%r142, %r142, 4;
$L__BB0_60:
	setp.eq.s32 	%p37, %r18, 0;
	@%p37 bra 	$L__BB0_70;
	setp.eq.s32 	%p38, %r18, 1;
	@%p38 bra 	$L__BB0_67;
	add.s32 	%r62, %r142, %r24;
	setp.ge.s32 	%p39, %r62, %r69;
	add.s32 	%r122, %r142, %r8;
	shl.b32 	%r123, %r122, 2;
	add.s32 	%r63, %r7, %r123;
	@%p39 bra 	$L__BB0_64;
	ld.shared.f32 	%f231, [%r63];
	sub.f32 	%f232, %f231, %f262;
	mul.f32 	%f233, %f232, 0f3FB8AA3B;
	ex2.approx.f32 	%f234, %f233;
	mad.lo.s32 	%r124, %r62, %r73, %r78;
	mul.wide.s32 	%rd48, %r124, 4;
	add.s64 	%rd49, %rd3, %rd48;
	ld.global.nc.f32 	%f235, [%rd49];
	ld.shared.f32 	%f236, [%r9];
	fma.rn.f32 	%f237, %f234, %f235, %f236;
	st.shared.f32 	[%r9], %f237;
$L__BB0_64:
	add.s32 	%r64, %r62, 1;
	setp.ge.s32 	%p40, %r64, %r69;
	@%p40 bra 	$L__BB0_66;
	ld.shared.f32 	%f238, [%r63+4];
	sub.f32 	%f239, %f238, %f262;
	mul.f32 	%f240, %f239, 0f3FB8AA3B;
	ex2.approx.f32 	%f241, %f240;
	mad.lo.s32 	%r125, %r64, %r73, %r78;
	mul.wide.s32 	%rd50, %r125, 4;
	add.s64 	%rd51, %rd3, %rd50;
	ld.global.nc.f32 	%f242, [%rd51];
	ld.shared.f32 	%f243, [%r9];
	fma.rn.f32 	%f244, %f241, %f242, %f243;
	st.shared.f32 	[%r9], %f244;
$L__BB0_66:
	add.s32 	%r142, %r142, 2;
$L__BB0_67:
	and.b32  	%r126, %r72, 1;
	setp.eq.b32 	%p41, %r126, 1;
	not.pred 	%p42, %p41;
	@%p42 bra 	$L__BB0_70;
	add.s32 	%r67, %r142, %r24;
	setp.ge.s32 	%p43, %r67, %r69;
	@%p43 bra 	$L__BB0_70;
	add.s32 	%r127, %r142, %r8;
	shl.b32 	%r128, %r127, 2;
	add.s32 	%r129, %r7, %r128;
	ld.shared.f32 	%f245, [%r129];
	sub.f32 	%f246, %f245, %f262;
	mul.f32 	%f247, %f246, 0f3FB8AA3B;
	ex2.approx.f32 	%f248, %f247;
	mad.lo.s32 	%r130, %r67, %r73, %r78;
	mul.wide.s32 	%rd52, %r130, 4;
	add.s64 	%rd53, %rd3, %rd52;
	ld.global.nc.f32 	%f249, [%rd53];
	ld.shared.f32 	%f250, [%r9];
	fma.rn.f32 	%f251, %f248, %f249, %f250;
	st.shared.f32 	[%r9], %f251;
$L__BB0_70:
	sub.f32 	%f252, %f3, %f262;
	mul.f32 	%f253, %f252, 0f3FB8AA3B;
	ex2.approx.f32 	%f254, %f253;
	mul.f32 	%f255, %f274, %f254;
	ld.shared.f32 	%f256, [%r9];
	fma.rn.f32 	%f257, %f2, %f255, %f256;
	mov.f32 	%f258, 0f3F800000;
	div.approx.f32 	%f259, %f258, %f261;
	mul.f32 	%f274, %f259, %f257;
	bar.sync 	0;
	add.s32 	%r132, %r132, 1;
	setp.ne.s32 	%p44, %r132, %r5;
	@%p44 bra 	$L__BB0_3;
$L__BB0_71:
	ld.param.u64 	%rd57, [_Z12attention_v1PKfS0_S0_iiiiPf_param_7];
	mad.lo.s32 	%r131, %r73, %r2, %r78;
	cvta.to.global.u64 	%rd54, %rd57;
	mul.wide.s32 	%rd55, %r131, 4;
	add.s64 	%rd56, %rd54, %rd55;
	st.global.f32 	[%rd56], %f274;
$L__BB0_72:
	ret;

}
	// .globl	_Z4testPKfS0_S0_iiiiPf
.visible .entry _Z4testPKfS0_S0_iiiiPf(
	.param .u64 .ptr .align 1 _Z4testPKfS0_S0_iiiiPf_param_0,
	.param .u64 .ptr .align 1 _Z4testPKfS0_S0_iiiiPf_param_1,
	.param .u64 .ptr .align 1 _Z4testPKfS0_S0_iiiiPf_param_2,
	.param .u32 _Z4testPKfS0_S0_iiiiPf_param_3,
	.param .u32 _Z4testPKfS0_S0_iiiiPf_param_4,
	.param .u32 _Z4testPKfS0_S0_iiiiPf_param_5,
	.param .u32 _Z4testPKfS0_S0_iiiiPf_param_6,
	.param .u64 .ptr .align 1 _Z4testPKfS0_S0_iiiiPf_param_7
)
{
	.reg .pred 	%p<66>;
	.reg .b32 	%r<163>;
	.reg .b32 	%f<391>;
	.reg .b64 	%rd<29>;

	ld.param.u64 	%rd8, [_Z4testPKfS0_S0_iiiiPf_param_0];
	ld.param.u64 	%rd9, [_Z4testPKfS0_S0_iiiiPf_param_1];
	ld.param.u64 	%rd6, [_Z4testPKfS0_S0_iiiiPf_param_2];
	ld.param.u32 	%r62, [_Z4testPKfS0_S0_iiiiPf_param_3];
	ld.param.u32 	%r66, [_Z4testPKfS0_S0_iiiiPf_param_4];
	ld.param.u32 	%r64, [_Z4testPKfS0_S0_iiiiPf_param_5];
	ld.param.u32 	%r65, [_Z4testPKfS0_S0_iiiiPf_param_6];
	ld.param.u64 	%rd7, [_Z4testPKfS0_S0_iiiiPf_param_7];
	cvta.to.global.u64 	%rd1, %rd9;
	cvta.to.global.u64 	%rd2, %rd8;
	mov.u32 	%r67, %ctaid.x;
	mov.u32 	%r68, %ntid.x;
	mov.u32 	%r1, %tid.x;
	mad.lo.s32 	%r2, %r67, %r68, %r1;
	mov.u32 	%r69, %ctaid.y;
	mov.u32 	%r70, %ntid.y;
	mov.u32 	%r3, %tid.y;
	mad.lo.s32 	%r71, %r69, %r70, %r3;
	setp.ge.s32 	%p1, %r2, %r62;
	setp.ge.s32 	%p2, %r71, %r66;
	or.pred  	%p3, %p1, %p2;
	@%p3 bra 	$L__BB1_107;
	add.s32 	%r72, %r62, %r65;
	add.s32 	%r73, %r72, -1;
	div.s32 	%r5, %r73, %r65;
	setp.lt.s32 	%p4, %r5, 1;
	mov.f32 	%f389, 0f00000000;
	mov.f32 	%f390, %f389;
	@%p4 bra 	$L__BB1_106;
	mul.lo.s32 	%r6, %r66, %r2;
	mul.lo.s32 	%r7, %r65, %r1;
	mad.lo.s32 	%r75, %r65, %r64, %r1;
	shl.b32 	%r76, %r75, 2;
	mov.u32 	%r77, sram;
	add.s32 	%r8, %r77, %r76;
	shl.b32 	%r78, %r64, 2;
	add.s32 	%r9, %r8, %r78;
	and.b32  	%r10, %r66, 15;
	and.b32  	%r11, %r66, 7;
	and.b32  	%r12, %r65, 7;
	add.s32 	%r13, %r12, -1;
	and.b32  	%r14, %r65, 3;
	and.b32  	%r15, %r66, 2147483632;
	and.b32  	%r16, %r66, 3;
	and.b32  	%r17, %r65, 2147483640;
	and.b32  	%r18, %r65, 1;
	neg.s32 	%r19, %r15;
	cvta.to.global.u64 	%rd3, %rd6;
	mov.f32 	%f332, 0fFF7FFFFF;
	mov.f32 	%f390, 0f00000000;
	mov.b32 	%r148, 0;
	mov.f32 	%f331, %f390;
$L__BB1_3:
	mul.lo.s32 	%r21, %r148, %r65;
	add.s32 	%r22, %r21, %r3;
	setp.ge.s32 	%p5, %r22, %r62;
	setp.lt.s32 	%p6, %r22, %r62;
	selp.f32 	%f340, 0f00000000, 0fFF7FFFFF, %p6;
	@%p5 bra 	$L__BB1_17;
	setp.lt.u32 	%p7, %r66, 16;
	mul.lo.s32 	%r23, %r22, %r66;
	mov.f32 	%f340, 0f00000000;
	mov.b32 	%r153, 0;
	@%p7 bra 	$L__BB1_7;
	mov.f32 	%f340, 0f00000000;
	mov.u32 	%r149, %r23;
	mov.u32 	%r150, %r6;
	mov.u32 	%r151, %r19;
$L__BB1_6:
	.pragma "nounroll";
	mul.wide.s32 	%rd10, %r150, 4;
	add.s64 	%rd11, %rd2, %rd10;
	mul.wide.s32 	%rd12, %r149, 4;
	add.s64 	%rd13, %rd1, %rd12;
	ld.global.nc.f32 	%f141, [%rd11];
	ld.global.nc.f32 	%f142, [%rd13];
	fma.rn.f32 	%f143, %f141, %f142, %f340;
	ld.global.nc.f32 	%f144, [%rd11+4];
	ld.global.nc.f32 	%f145, [%rd13+4];
	fma.rn.f32 	%f146, %f144, %f145, %f143;
	ld.global.nc.f32 	%f147, [%rd11+8];
	ld.global.nc.f32 	%f148, [%rd13+8];
	fma.rn.f32 	%f149, %f147, %f148, %f146;
	ld.global.nc.f32 	%f150, [%rd11+12];
	ld.global.nc.f32 	%f151, [%rd13+12];
	fma.rn.f32 	%f152, %f150, %f151, %f149;
	ld.global.nc.f32 	%f153, [%rd11+16];
	ld.global.nc.f32 	%f154, [%rd13+16];
	fma.rn.f32 	%f155, %f153, %f154, %f152;
	ld.global.nc.f32 	%f156, [%rd11+20];
	ld.global.nc.f32 	%f157, [%rd13+20];
	fma.rn.f32 	%f158, %f156, %f157, %f155;
	ld.global.nc.f32 	%f159, [%rd11+24];
	ld.global.nc.f32 	%f160, [%rd13+24];
	fma.rn.f32 	%f161, %f159, %f160, %f158;
	ld.global.nc.f32 	%f162, [%rd11+28];
	ld.global.nc.f32 	%f163, [%rd13+28];
	fma.rn.f32 	%f164, %f162, %f163, %f161;
	ld.global.nc.f32 	%f165, [%rd11+32];
	ld.global.nc.f32 	%f166, [%rd13+32];
	fma.rn.f32 	%f167, %f165, %f166, %f164;
	ld.global.nc.f32 	%f168, [%rd11+36];
	ld.global.nc.f32 	%f169, [%rd13+36];
	fma.rn.f32 	%f170, %f168, %f169, %f167;
	ld.global.nc.f32 	%f171, [%rd11+40];
	ld.global.nc.f32 	%f172, [%rd13+40];
	fma.rn.f32 	%f173, %f171, %f172, %f170;
	ld.global.nc.f32 	%f174, [%rd11+44];
	ld.global.nc.f32 	%f175, [%rd13+44];
	fma.rn.f32 	%f176, %f174, %f175, %f173;
	ld.global.nc.f32 	%f177, [%rd11+48];
	ld.global.nc.f32 	%f178, [%rd13+48];
	fma.rn.f32 	%f179, %f177, %f178, %f176;
	ld.global.nc.f32 	%f180, [%rd11+52];
	ld.global.nc.f32 	%f181, [%rd13+52];
	fma.rn.f32 	%f182, %f180, %f181, %f179;
	ld.global.nc.f32 	%f183, [%rd11+56];
	ld.global.nc.f32 	%f184, [%rd13+56];
	fma.rn.f32 	%f185, %f183, %f184, %f182;
	ld.global.nc.f32 	%f186, [%rd11+60];
	ld.global.nc.f32 	%f187, [%rd13+60];
	fma.rn.f32 	%f340, %f186, %f187, %f185;
	add.s32 	%r151, %r151, 16;
	add.s32 	%r150, %r150, 16;
	add.s32 	%r149, %r149, 16;
	setp.ne.s32 	%p8, %r151, 0;
	mov.u32 	%r153, %r15;
	@%p8 bra 	$L__BB1_6;
$L__BB1_7:
	setp.eq.s32 	%p9, %r10, 0;
	@%p9 bra 	$L__BB1_17;
	add.s32 	%r80, %r10, -1;
	setp.lt.u32 	%p10, %r80, 7;
	@%p10 bra 	$L__BB1_10;
	add.s32 	%r81, %r153, %r6;
	mul.wide.s32 	%rd14, %r81, 4;
	add.s64 	%rd15, %rd2, %rd14;
	ld.global.nc.f32 	%f189, [%rd15];
	add.s32 	%r82, %r153, %r23;
	mul.wide.s32 	%rd16, %r82, 4;
	add.s64 	%rd17, %rd1, %rd16;
	ld.global.nc.f32 	%f190, [%rd17];
	fma.rn.f32 	%f191, %f189, %f190, %f340;
	ld.global.nc.f32 	%f192, [%rd15+4];
	ld.global.nc.f32 	%f193, [%rd17+4];
	fma.rn.f32 	%f194, %f192, %f193, %f191;
	ld.global.nc.f32 	%f195, [%rd15+8];
	ld.global.nc.f32 	%f196, [%rd17+8];
	fma.rn.f32 	%f197, %f195, %f196, %f194;
	ld.global.nc.f32 	%f198, [%rd15+12];
	ld.global.nc.f32 	%f199, [%rd17+12];
	fma.rn.f32 	%f200, %f198, %f199, %f197;
	ld.global.nc.f32 	%f201, [%rd15+16];
	ld.global.nc.f32 	%f202, [%rd17+16];
	fma.rn.f32 	%f203, %f201, %f202, %f200;
	ld.global.nc.f32 	%f204, [%rd15+20];
	ld.global.nc.f32 	%f205, [%rd17+20];
	fma.rn.f32 	%f206, %f204, %f205, %f203;
	ld.global.nc.f32 	%f207, [%rd15+24];
	ld.global.nc.f32 	%f208, [%rd17+24];
	fma.rn.f32 	%f209, %f207, %f208, %f206;
	ld.global.nc.f32 	%f210, [%rd15+28];
	ld.global.nc.f32 	%f211, [%rd17+28];
	fma.rn.f32 	%f340, %f210, %f211, %f209;
	add.s32 	%r153, %r153, 8;
$L__BB1_10:
	setp.eq.s32 	%p11, %r11, 0;
	@%p11 bra 	$L__BB1_17;
	add.s32 	%r83, %r11, -1;
	setp.lt.u32 	%p12, %r83, 3;
	@%p12 bra 	$L__BB1_13;
	add.s32 	%r84, %r153, %r6;
	mul.wide.s32 	%rd18, %r84, 4;
	add.s64 	%rd19, %rd2, %rd18;
	ld.global.nc.f32 	%f213, [%rd19];
	add.s32 	%r85, %r153, %r23;
	mul.wide.s32 	%rd20, %r85, 4;
	add.s64 	%rd21, %rd1, %rd20;
	ld.global.nc.f32 	%f214, [%rd21];
	fma.rn.f32 	%f215, %f213, %f214, %f340;
	ld.global.nc.f32 	%f216, [%rd19+4];
	ld.global.nc.f32 	%f217, [%rd21+4];
	fma.rn.f32 	%f218, %f216, %f217, %f215;
	ld.global.nc.f32 	%f219, [%rd19+8];
	ld.global.nc.f32 	%f220, [%rd21+8];
	fma.rn.f32 	%f221, %f219, %f220, %f218;
	ld.global.nc.f32 	%f222, [%rd19+12];
	ld.global.nc.f32 	%f223, [%rd21+12];
	fma.rn.f32 	%f340, %f222, %f223, %f221;
	add.s32 	%r153, %r153, 4;
$L__BB1_13:
	setp.eq.s32 	%p13, %r16, 0;
	@%p13 bra 	$L__BB1_17;
	setp.eq.s32 	%p14, %r16, 1;
	add.s32 	%r86, %r153, %r6;
	mul.wide.s32 	%rd22, %r86, 4;
	add.s64 	%rd4, %rd2, %rd22;
	ld.global.nc.f32 	%f224, [%rd4];
	add.s32 	%r87, %r153, %r23;
	mul.wide.s32 	%rd23, %r87, 4;
	add.s64 	%rd5, %rd1, %rd23;
	ld.global.nc.f32 	%f225, [%rd5];
	fma.rn.f32 	%f340, %f224, %f225, %f340;
	@%p14 bra 	$L__BB1_17;
	setp.eq.s32 	%p15, %r16, 2;
	ld.global.nc.f32 	%f226, [%rd4+4];
	ld.global.nc.f32 	%f227, [%rd5+4];
	fma.rn.f32 	%f340, %f226, %f227, %f340;
	@%p15 bra 	$L__BB1_17;
	ld.global.nc.f32 	%f228, [%rd4+8];
	ld.global.nc.f32 	%f229, [%rd5+8];
	fma.rn.f32 	%f340, %f228, %f229, %f340;
$L__BB1_17:
	setp.ne.s32 	%p16, %r3, 0;
	add.s32 	%r88, %r7, %r3;
	shl.b32 	%r89, %r88, 2;
	mov.u32 	%r90, sram;
	add.s32 	%r91, %r90, %r89;
	st.shared.f32 	[%r91], %f340;
	bar.sync 	0;
	@%p16 bra 	$L__BB1_103;
	setp.lt.s32 	%p17, %r65, 1;
	mov.f32 	%f354, 0fFF7FFFFF;
	@%p17 bra 	$L__BB1_60;
	setp.lt.u32 	%p18, %r65, 8;
	mov.f32 	%f354, 0fFF7FFFFF;
	mov.b32 	%r156, 0;
	@%p18 bra 	$L__BB1_38;
	mov.f32 	%f354, 0fFF7FFFFF;
	mov.b32 	%r158, 0;
$L__BB1_21:
	.pragma "nounroll";
	add.s32 	%r94, %r158, %r7;
	add.s32 	%r45, %r158, %r21;
	setp.ge.s32 	%p19, %r45, %r62;
	shl.b32 	%r95, %r94, 2;
	mov.u32 	%r96, sram;
	add.s32 	%r46, %r96, %r95;
	mov.f32 	%f356, 0fFF7FFFFF;
	@%p19 bra 	$L__BB1_23;
	ld.shared.f32 	%f356, [%r46];
$L__BB1_23:
	max.f32 	%f50, %f354, %f356;
	add.s32 	%r97, %r45, 1;
	setp.ge.s32 	%p20, %r97, %r62;
	mov.f32 	%f357, 0fFF7FFFFF;
	@%p20 bra 	$L__BB1_25;
	ld.shared.f32 	%f357, [%r46+4];
$L__BB1_25:
	max.f32 	%f53, %f50, %f357;
	add.s32 	%r98, %r45, 2;
	setp.ge.s32 	%p21, %r98, %r62;
	mov.f32 	%f358, 0fFF7FFFFF;
	@%p21 bra 	$L__BB1_27;
	ld.shared.f32 	%f358, [%r46+8];
$L__BB1_27:
	max.f32 	%f56, %f53, %f358;
	add.s32 	%r99, %r45, 3;
	setp.ge.s32 	%p22, %r99, %r62;
	mov.f32 	%f359, 0fFF7FFFFF;
	@%p22 bra 	$L__BB1_29;
	ld.shared.f32 	%f359, [%r46+12];
$L__BB1_29:
	max.f32 	%f59, %f56, %f359;
	add.s32 	%r100, %r45, 4;
	setp.ge.s32 	%p23, %r100, %r62;
	mov.f32 	%f360, 0fFF7FFFFF;
	@%p23 bra 	$L__BB1_31;
	ld.shared.f32 	%f360, [%r46+16];
$L__BB1_31:
	max.f32 	%f62, %f59, %f360;
	add.s32 	%r101, %r45, 5;
	setp.ge.s32 	%p24, %r101, %r62;
	mov.f32 	%f361, 0fFF7FFFFF;
	@%p24 bra 	$L__BB1_33;
	ld.shared.f32 	%f361, [%r46+20];
$L__BB1_33:
	max.f32 	%f65, %f62, %f361;
	add.s32 	%r102, %r45, 6;
	setp.ge.s32 	%p25, %r102, %r62;
	mov.f32 	%f362, 0fFF7FFFFF;
	@%p25 bra 	$L__BB1_35;
	ld.shared.f32 	%f362, [%r46+24];
$L__BB1_35:
	max.f32 	%f68, %f65, %f362;
	add.s32 	%r103, %r45, 7;
	setp.ge.s32 	%p26, %r103, %r62;
	mov.f32 	%f363, 0fFF7FFFFF;
	@%p26 bra 	$L__BB1_37;
	ld.shared.f32 	%f363, [%r46+28];
$L__BB1_37:
	max.f32 	%f354, %f68, %f363;
	add.s32 	%r158, %r158, 8;
	setp.eq.s32 	%p27, %r158, %r17;
	mov.u32 	%r156, %r17;
	@%p27 bra 	$L__BB1_38;
	bra.uni 	$L__BB1_21;
$L__BB1_38:
	setp.eq.s32 	%p28, %r12, 0;
	@%p28 bra 	$L__BB1_60;
	setp.lt.u32 	%p29, %r13, 3;
	@%p29 bra 	$L__BB1_49;
	add.s32 	%r104, %r156, %r7;
	add.s32 	%r36, %r156, %r21;
	setp.ge.s32 	%p30, %r36, %r62;
	shl.b32 	%r105, %r104, 2;
	mov.u32 	%r106, sram;
	add.s32 	%r37, %r106, %r105;
	mov.f32 	%f343, 0fFF7FFFFF;
	@%p30 bra 	$L__BB1_42;
	ld.shared.f32 	%f343, [%r37];
$L__BB1_42:
	max.f32 	%f23, %f354, %f343;
	add.s32 	%r107, %r36, 1;
	setp.ge.s32 	%p31, %r107, %r62;
	mov.f32 	%f344, 0fFF7FFFFF;
	@%p31 bra 	$L__BB1_44;
	ld.shared.f32 	%f344, [%r37+4];
$L__BB1_44:
	max.f32 	%f26, %f23, %f344;
	add.s32 	%r108, %r36, 2;
	setp.ge.s32 	%p32, %r108, %r62;
	mov.f32 	%f345, 0fFF7FFFFF;
	@%p32 bra 	$L__BB1_46;
	ld.shared.f32 	%f345, [%r37+8];
$L__BB1_46:
	max.f32 	%f29, %f26, %f345;
	add.s32 	%r109, %r36, 3;
	setp.ge.s32 	%p33, %r109, %r62;
	mov.f32 	%f346, 0fFF7FFFFF;
	@%p33 bra 	$L__BB1_48;
	ld.shared.f32 	%f346, [%r37+12];
$L__BB1_48:
	max.f32 	%f354, %f29, %f346;
	add.s32 	%r156, %r156, 4;
$L__BB1_49:
	setp.eq.s32 	%p34, %r14, 0;
	@%p34 bra 	$L__BB1_60;
	setp.eq.s32 	%p35, %r14, 1;
	@%p35 bra 	$L__BB1_56;
	add.s32 	%r110, %r156, %r7;
	add.s32 	%r40, %r156, %r21;
	setp.ge.s32 	%p36, %r40, %r62;
	shl.b32 	%r111, %r110, 2;
	mov.u32 	%r112, sram;
	add.s32 	%r41, %r112, %r111;
	mov.f32 	%f349, 0fFF7FFFFF;
	@%p36 bra 	$L__BB1_53;
	ld.shared.f32 	%f349, [%r41];
$L__BB1_53:
	max.f32 	%f37, %f354, %f349;
	add.s32 	%r113, %r40, 1;
	setp.ge.s32 	%p37, %r113, %r62;
	mov.f32 	%f350, 0fFF7FFFFF;
	@%p37 bra 	$L__BB1_55;
	ld.shared.f32 	%f350, [%r41+4];
$L__BB1_55:
	max.f32 	%f354, %f37, %f350;
	add.s32 	%r156, %r156, 2;
$L__BB1_56:
	setp.eq.s32 	%p38, %r18, 0;
	@%p38 bra 	$L__BB1_60;
	add.s32 	%r114, %r156, %r21;
	setp.ge.s32 	%p39, %r114, %r62;
	mov.f32 	%f353, 0fFF7FFFFF;
	@%p39 bra 	$L__BB1_59;
	add.s32 	%r115, %r156, %r7;
	shl.b32 	%r116, %r115, 2;
	mov.u32 	%r117, sram;
	add.s32 	%r118, %r117, %r116;
	ld.shared.f32 	%f353, [%r118];
$L__BB1_59:
	max.f32 	%f354, %f354, %f353;
$L__BB1_60:
	mov.f32 	%f386, 0f00000000;
	@%p17 bra 	$L__BB1_102;
	setp.lt.u32 	%p41, %r65, 8;
	mov.f32 	%f386, 0f00000000;
	mov.b32 	%r161, 0;
	@%p41 bra 	$L__BB1_80;
	mov.f32 	%f386, 0f00000000;
	mov.b32 	%r159, 0;
$L__BB1_63:
	.pragma "nounroll";
	add.s32 	%r121, %r159, %r7;
	add.s32 	%r49, %r159, %r21;
	setp.ge.s32 	%p42, %r49, %r62;
	shl.b32 	%r122, %r121, 2;
	mov.u32 	%r123, sram;
	add.s32 	%r50, %r123, %r122;
	mov.f32 	%f365, 0fFF7FFFFF;
	@%p42 bra 	$L__BB1_65;
	ld.shared.f32 	%f365, [%r50];
$L__BB1_65:
	sub.f32 	%f257, %f365, %f354;
	mul.f32 	%f258, %f257, 0f3FB8AA3B;
	ex2.approx.f32 	%f259, %f258;
	add.f32 	%f75, %f386, %f259;
	add.s32 	%r124, %r49, 1;
	setp.ge.s32 	%p43, %r124, %r62;
	mov.f32 	%f366, 0fFF7FFFFF;
	@%p43 bra 	$L__BB1_67;
	ld.shared.f32 	%f366, [%r50+4];
$L__BB1_67:
	sub.f32 	%f261, %f366, %f354;
	mul.f32 	%f262, %f261, 0f3FB8AA3B;
	ex2.approx.f32 	%f263, %f262;
	add.f32 	%f78, %f75, %f263;
	add.s32 	%r125, %r49, 2;
	setp.ge.s32 	%p44, %r125, %r62;
	mov.f32 	%f367, 0fFF7FFFFF;
	@%p44 bra 	$L__BB1_69;
	ld.shared.f32 	%f367, [%r50+8];
$L__BB1_69:
	sub.f32 	%f265, %f367, %f354;
	mul.f32 	%f266, %f265, 0f3FB8AA3B;
	ex2.approx.f32 	%f267, %f266;
	add.f32 	%f81, %f78, %f267;
	add.s32 	%r126, %r49, 3;
	setp.ge.s32 	%p45, %r126, %r62;
	mov.f32 	%f368, 0fFF7FFFFF;
	@%p45 bra 	$L__BB1_71;
	ld.shared.f32 	%f368, [%r50+12];
$L__BB1_71:
	sub.f32 	%f269, %f368, %f354;
	mul.f32 	%f270, %f269, 0f3FB8AA3B;
	ex2.approx.f32 	%f271, %f270;
	add.f32 	%f84, %f81, %f271;
	add.s32 	%r127, %r49, 4;
	setp.ge.s32 	%p46, %r127, %r62;
	mov.f32 	%f369, 0fFF7FFFFF;
	@%p46 bra 	$L__BB1_73;
	ld.shared.f32 	%f369, [%r50+16];
$L__BB1_73:
	sub.f32 	%f273, %f369, %f354;
	mul.f32 	%f274, %f273, 0f3FB8AA3B;
	ex2.approx.f32 	%f275, %f274;
	add.f32 	%f87, %f84, %f275;
	add.s32 	%r128, %r49, 5;
	setp.ge.s32 	%p47, %r128, %r62;
	mov.f32 	%f370, 0fFF7FFFFF;
	@%p47 bra 	$L__BB1_75;
	ld.shared.f32 	%f370, [%r50+20];
$L__BB1_75:
	sub.f32 	%f277, %f370, %f354;
	mul.f32 	%f278, %f277, 0f3FB8AA3B;
	ex2.approx.f32 	%f279, %f278;
	add.f32 	%f90, %f87, %f279;
	add.s32 	%r129, %r49, 6;
	setp.ge.s32 	%p48, %r129, %r62;
	mov.f32 	%f371, 0fFF7FFFFF;
	@%p48 bra 	$L__BB1_77;
	ld.shared.f32 	%f371, [%r50+24];
$L__BB1_77:
	sub.f32 	%f281, %f371, %f354;
	mul.f32 	%f282, %f281, 0f3FB8AA3B;
	ex2.approx.f32 	%f283, %f282;
	add.f32 	%f93, %f90, %f283;
	add.s32 	%r130, %r49, 7;
	setp.ge.s32 	%p49, %r130, %r62;
	mov.f32 	%f372, 0fFF7FFFFF;
	@%p49 bra 	$L__BB1_79;
	ld.shared.f32 	%f372, [%r50+28];
$L__BB1_79:
	sub.f32 	%f284, %f372, %f354;
	mul.f32 	%f285, %f284, 0f3FB8AA3B;
	ex2.approx.f32 	%f286, %f285;
	add.f32 	%f386, %f93, %f286;
	add.s32 	%r159, %r159, 8;
	setp.ne.s32 	%p50, %r159, %r17;
	mov.u32 	%r161, %r17;
	@%p50 bra 	$L__BB1_63;
$L__BB1_80:
	setp.eq.s32 	%p51, %r12, 0;
	@%p51 bra 	$L__BB1_102;
	setp.lt.u32 	%p52, %r13, 3;
	@%p52 bra 	$L__BB1_91;
	add.s32 	%r131, %r161, %r7;
	add.s32 	%r53, %r161, %r21;
	setp.ge.s32 	%p53, %r53, %r62;
	shl.b32 	%r132, %r131, 2;
	mov.u32 	%r133, sram;
	add.s32 	%r54, %r133, %r132;
	mov.f32 	%f375, 0fFF7FFFFF;
	@%p53 bra 	$L__BB1_84;
	ld.shared.f32 	%f375, [%r54];
$L__BB1_84:
	sub.f32 	%f290, %f375, %f354;
	mul.f32 	%f291, %f290, 0f3FB8AA3B;
	ex2.approx.f32 	%f292, %f291;
	add.f32 	%f101, %f386, %f292;
	add.s32 	%r134, %r53, 1;
	setp.ge.s32 	%p54, %r134, %r62;
	mov.f32 	%f376, 0fFF7FFFFF;
	@%p54 bra 	$L__BB1_86;
	ld.shared.f32 	%f376, [%r54+4];
$L__BB1_86:
	sub.f32 	%f294, %f376, %f354;
	mul.f32 	%f295, %f294, 0f3FB8AA3B;
	ex2.approx.f32 	%f296, %f295;
	add.f32 	%f104, %f101, %f296;
	add.s32 	%r135, %r53, 2;
	setp.ge.s32 	%p55, %r135, %r62;
	mov.f32 	%f377, 0fFF7FFFFF;
	@%p55 bra 	$L__BB1_88;
	ld.shared.f32 	%f377, [%r54+8];
$L__BB1_88:
	sub.f32 	%f298, %f377, %f354;
	mul.f32 	%f299, %f298, 0f3FB8AA3B;
	ex2.approx.f32 	%f300, %f299;
	add.f32 	%f107, %f104, %f300;
	add.s32 	%r136, %r53, 3;
	setp.ge.s32 	%p56, %r136, %r62;
	mov.f32 	%f378, 0fFF7FFFFF;
	@%p56 bra 	$L__BB1_90;
	ld.shared.f32 	%f378, [%r54+12];
$L__BB1_90:
	sub.f32 	%f301, %f378, %f354;
	mul.f32 	%f302, %f301, 0f3FB8AA3B;
	ex2.approx.f32 	%f303, %f302;
	add.f32 	%f386, %f107, %f303;
	add.s32 	%r161, %r161, 4;
$L__BB1_91:
	setp.eq.s32 	%p57, %r14, 0;
	@%p57 bra 	$L__BB1_102;
	setp.eq.s32 	%p58, %r14, 1;
	@%p58 bra 	$L__BB1_98;
	add.s32 	%r137, %r161, %r7;
	add.s32 	%r57, %r161, %r21;
	setp.ge.s32 	%p59, %r57, %r62;
	shl.b32 	%r138, %r137, 2;
	mov.u32 	%r139, sram;
	add.s32 	%r58, %r139, %r138;
	mov.f32 	%f381, 0fFF7FFFFF;
	@%p59 bra 	$L__BB1_95;
	ld.shared.f32 	%f381, [%r58];
$L__BB1_95:
	sub.f32 	%f307, %f381, %f354;
	mul.f32 	%f308, %f307, 0f3FB8AA3B;
	ex2.approx.f32 	%f309, %f308;
	add.f32 	%f115, %f386, %f309;
	add.s32 	%r140, %r57, 1;
	setp.ge.s32 	%p60, %r140, %r62;
	mov.f32 	%f382, 0fFF7FFFFF;
	@%p60 bra 	$L__BB1_97;
	ld.shared.f32 	%f382, [%r58+4];
$L__BB1_97:
	sub.f32 	%f310, %f382, %f354;
	mul.f32 	%f311, %f310, 0f3FB8AA3B;
	ex2.approx.f32 	%f312, %f311;
	add.f32 	%f386, %f115, %f312;
	add.s32 	%r161, %r161, 2;
$L__BB1_98:
	setp.eq.s32 	%p61, %r18, 0;
	@%p61 bra 	$L__BB1_102;
	add.s32 	%r141, %r161, %r21;
	setp.ge.s32 	%p62, %r141, %r62;
	mov.f32 	%f385, 0fFF7FFFFF;
	@%p62 bra 	$L__BB1_101;
	add.s32 	%r142, %r161, %r7;
	shl.b32 	%r143, %r142, 2;
	mov.u32 	%r144, sram;
	add.s32 	%r145, %r144, %r143;
	ld.shared.f32 	%f385, [%r145];
$L__BB1_101:
	sub.f32 	%f314, %f385, %f354;
	mul.f32 	%f315, %f314, 0f3FB8AA3B;
	ex2.approx.f32 	%f316, %f315;
	add.f32 	%f386, %f386, %f316;
$L__BB1_102:
	st.shared.f32 	[%r8], %f354;
	st.shared.f32 	[%r9], %f386;
$L__BB1_103:
	bar.sync 	0;
	ld.shared.f32 	%f318, [%r8];
	ld.shared.f32 	%f319, [%r9];
	max.f32 	%f125, %f332, %f318;
	sub.f32 	%f320, %f332, %f125;
	mul.f32 	%f321, %f320, 0f3FB8AA3B;
	ex2.approx.f32 	%f322, %f321;
	fma.rn.f32 	%f389, %f331, %f322, %f319;
	mul.f32 	%f323, %f390, %f322;
	div.rn.f32 	%f324, %f331, %f389;
	mul.f32 	%f127, %f323, %f324;
	mov.f32 	%f387, 0f00000000;
	mov.f32 	%f388, %f387;
	@%p5 bra 	$L__BB1_105;
	sub.f32 	%f325, %f340, %f125;
	mul.f32 	%f326, %f325, 0f3FB8AA3B;
	ex2.approx.f32 	%f387, %f326;
	mad.lo.s32 	%r146, %r22, %r66, %r71;
	mul.wide.s32 	%rd24, %r146, 4;
	add.s64 	%rd25, %rd3, %rd24;
	ld.global.nc.f32 	%f388, [%rd25];
$L__BB1_105:
	div.rn.f32 	%f327, %f387, %f389;
	fma.rn.f32 	%f390, %f327, %f388, %f127;
	bar.sync 	0;
	add.s32 	%r148, %r148, 1;
	setp.ne.s32 	%p64, %r148, %r5;
	mov.f32 	%f331, %f389;
	mov.f32 	%f332, %f125;
	@%p64 bra 	$L__BB1_3;
$L__BB1_106:
	setp.gt.f32 	%p65, %f389, 0f00000000;
	div.rn.f32 	%f328, %f390, %f389;
	selp.f32 	%f329, %f328, %f390, %p65;
	mad.lo.s32 	%r147, %r66, %r2, %r71;
	cvta.to.global.u64 	%rd26, %rd7;
	mul.wide.s32 	%rd27, %r147, 4;
	add.s64 	%rd28, %rd26, %rd27;
	st.global.f32 	[%rd28], %f329;
$L__BB1_107:
	ret;

}


// ===== COMPILED SASS (sm_100) =====

	.target	sm_100

	.elftype	@"ET_EXEC"


//--------------------- .note.nv.tkinfo           --------------------------
	.section	.note.nv.tkinfo,"",@"SHT_NOTE"
	.sectionflags	@"SHF_NOTE_NV_TKINFO"
	.tkinfo
        /*0018*/ 	.word	0x00000002
        /*0030*/ 	.string	""
        /*0030*/ 	.string	"ptxas"
        /*0030*/ 	.string	"Cuda compilation tools, release 13.0, V13.0.88"
        /*0030*/ 	.string	"Build cuda_13.0.r13.0/compiler.36424714_0"
        /*0030*/ 	.string	"-arch sm_100 -m 64 "



//--------------------- .note.nv.cuinfo           --------------------------
	.section	.note.nv.cuinfo,"",@"SHT_NOTE"
	.sectionflags	@"SHF_NOTE_NV_CUINFO"
        /*0018*/ 	.short	0x0002
        /*001a*/ 	.short	0x0064
        /*001c*/ 	.short	0x0082
	.zero		2


//--------------------- .nv.info                  --------------------------
	.section	.nv.info,"",@"SHT_CUDA_INFO"
	.align	4


	//----- nvinfo : EIATTR_REGCOUNT
	.align		4
        /*0000*/ 	.byte	0x04, 0x2f
        /*0002*/ 	.short	(.L_1 - .L_0)
	.align		4
.L_0:
        /*0004*/ 	.word	index@(_Z12attention_v1PKfS0_S0_iiiiPf)
        /*0008*/ 	.word	0x00000020


	//----- nvinfo : EIATTR_FRAME_SIZE
	.align		4
.L_1:
        /*000c*/ 	.byte	0x04, 0x11
        /*000e*/ 	.short	(.L_3 - .L_2)
	.align		4
.L_2:
        /*0010*/ 	.word	index@(_Z12attention_v1PKfS0_S0_iiiiPf)
        /*0014*/ 	.word	0x00000000


	//----- nvinfo : EIATTR_REGCOUNT
	.align		4
.L_3:
        /*0018*/ 	.byte	0x04, 0x2f
        /*001a*/ 	.short	(.L_5 - .L_4)
	.align		4
.L_4:
        /*001c*/ 	.word	index@(_Z4testPKfS0_S0_iiiiPf)
        /*0020*/ 	.word	0x00000020


	//----- nvinfo : EIATTR_FRAME_SIZE
	.align		4
.L_5:
        /*0024*/ 	.byte	0x04, 0x11
        /*0026*/ 	.short	(.L_7 - .L_6)
	.align		4
.L_6:
        /*0028*/ 	.word	index@($__internal_0_$__cuda_sm3x_div_rn_noftz_f32_slowpath)
        /*002c*/ 	.word	0x00000000


	//----- nvinfo : EIATTR_FRAME_SIZE
	.align		4
.L_7:
        /*0030*/ 	.byte	0x04, 0x11
        /*0032*/ 	.short	(.L_9 - .L_8)
	.align		4
.L_8:
        /*0034*/ 	.word	index@(_Z4testPKfS0_S0_iiiiPf)
        /*0038*/ 	.word	0x00000000


	//----- nvinfo : EIATTR_MIN_STACK_SIZE
	.align		4
.L_9:
        /*003c*/ 	.byte	0x04, 0x12
        /*003e*/ 	.short	(.L_11 - .L_10)
	.align		4
.L_10:
        /*0040*/ 	.word	index@(_Z4testPKfS0_S0_iiiiPf)
        /*0044*/ 	.word	0x00000000


	//----- nvinfo : EIATTR_MIN_STACK_SIZE
	.align		4
.L_11:
        /*0048*/ 	.byte	0x04, 0x12
        /*004a*/ 	.short	(.L_13 - .L_12)
	.align		4
.L_12:
        /*004c*/ 	.word	index@(_Z12attention_v1PKfS0_S0_iiiiPf)
        /*0050*/ 	.word	0x00000000
.L_13:


//--------------------- .nv.compat                --------------------------
	.section	.nv.compat,"",@"SHT_CUDA_COMPAT_INFO"
	.align	4
        /*0000*/ 	.byte	0x02, 0x09, 0x00, 0x00, 0x02, 0x02, 0x01, 0x00, 0x02, 0x05, 0x05, 0x00, 0x03, 0x07, 0x01, 0x01
        /*0010*/ 	.byte	0x02, 0x03, 0x00, 0x00, 0x02, 0x06, 0x01, 0x00, 0x04, 0x0b, 0x08, 0x00, 0x01, 0x00, 0x00, 0x00
        /*0020*/ 	.byte	0x00, 0x00, 0x00, 0x00


//--------------------- .nv.info._Z4testPKfS0_S0_iiiiPf --------------------------
	.section	.nv.info._Z4testPKfS0_S0_iiiiPf,"",@"SHT_CUDA_INFO"
	.sectionflags	@""
	.align	4


	//----- nvinfo : EIATTR_CUDA_API_VERSION
	.align		4
        /*0000*/ 	.byte	0x04, 0x37
        /*0002*/ 	.short	(.L_15 - .L_14)
.L_14:
        /*0004*/ 	.word	0x00000082


	//----- nvinfo : EIATTR_KPARAM_INFO
	.align		4
.L_15:
        /*0008*/ 	.byte	0x04, 0x17
        /*000a*/ 	.short	(.L_17 - .L_16)
.L_16:
        /*000c*/ 	.word	0x00000000
        /*0010*/ 	.short	0x0007
        /*0012*/ 	.short	0x0028
        /*0014*/ 	.byte	0x00, 0xf5, 0x21, 0x00


	//----- nvinfo : EIATTR_KPARAM_INFO
	.align		4
.L_17:
        /*0018*/ 	.byte	0x04, 0x17
        /*001a*/ 	.short	(.L_19 - .L_18)
.L_18:
        /*001c*/ 	.word	0x00000000
        /*0020*/ 	.short	0x0006
        /*0022*/ 	.short	0x0024
        /*0024*/ 	.byte	0x00, 0xf0, 0x11, 0x00


	//----- nvinfo : EIATTR_KPARAM_INFO
	.align		4
.L_19:
        /*0028*/ 	.byte	0x04, 0x17
        /*002a*/ 	.short	(.L_21 - .L_20)
.L_20:
        /*002c*/ 	.word	0x00000000
        /*0030*/ 	.short	0x0005
        /*0032*/ 	.short	0x0020
        /*0034*/ 	.byte	0x00, 0xf0, 0x11, 0x00


	//----- nvinfo : EIATTR_KPARAM_INFO
	.align		4
.L_21:
        /*0038*/ 	.byte	0x04, 0x17
        /*003a*/ 	.short	(.L_23 - .L_22)
.L_22:
        /*003c*/ 	.word	0x00000000
        /*0040*/ 	.short	0x0004
        /*0042*/ 	.short	0x001c
        /*0044*/ 	.byte	0x00, 0xf0, 0x11, 0x00


	//----- nvinfo : EIATTR_KPARAM_INFO
	.align		4
.L_23:
        /*0048*/ 	.byte	0x04, 0x17
        /*004a*/ 	.short	(.L_25 - .L_24)
.L_24:
        /*004c*/ 	.word	0x00000000
        /*0050*/ 	.short	0x0003
        /*0052*/ 	.short	0x0018
        /*0054*/ 	.byte	0x00, 0xf0, 0x11, 0x00


	//----- nvinfo : EIATTR_KPARAM_INFO
	.align		4
.L_25:
        /*0058*/ 	.byte	0x04, 0x17
        /*005a*/ 	.short	(.L_27 - .L_26)
.L_26:
        /*005c*/ 	.word	0x00000000
        /*0060*/ 	.short	0x0002
        /*0062*/ 	.short	0x0010
        /*0064*/ 	.byte	0x00, 0xf5, 0x21, 0x00


	//----- nvinfo : EIATTR_KPARAM_INFO
	.align		4
.L_27:
        /*0068*/ 	.byte	0x04, 0x17
        /*006a*/ 	.short	(.L_29 - .L_28)
.L_28:
        /*006c*/ 	.word	0x00000000
        /*0070*/ 	.short	0x0001
        /*0072*/ 	.short	0x0008
        /*0074*/ 	.byte	0x00, 0xf5, 0x21, 0x00


	//----- nvinfo : EIATTR_KPARAM_INFO
	.align		4
.L_29:
        /*0078*/ 	.byte	0x04, 0x17
        /*007a*/ 	.short	(.L_31 - .L_30)
.L_30:
        /*007c*/ 	.word	0x00000000
        /*0080*/ 	.short	0x0000
        /*0082*/ 	.short	0x0000
        /*0084*/ 	.byte	0x00, 0xf5, 0x21, 0x00


	//----- nvinfo : EIATTR_SPARSE_MMA_MASK
	.align		4
.L_31:
        /*0088*/ 	.byte	0x03, 0x50
        /*008a*/ 	.short	0x0000


	//----- nvinfo : EIATTR_MAXREG_COUNT
	.align		4
        /*008c*/ 	.byte	0x03, 0x1b
        /*008e*/ 	.short	0x00ff


	//----- nvinfo : EIATTR_NUM_BARRIERS
	.align		4
        /*0090*/ 	.byte	0x02, 0x4c
        /*0092*/ 	.byte	0x01
	.zero		1


	//----- nvinfo : EIATTR_MERCURY_ISA_VERSION
	.align		4
        /*0094*/ 	.byte	0x03, 0x5f
        /*0096*/ 	.short	0x0101


	//----- nvinfo : EIATTR_VRC_CTA_INIT_COUNT
	.align		4
        /*0098*/ 	.byte	0x02, 0x4a
	.zero		1
	.zero		1


	//----- nvinfo : EIATTR_EXIT_INSTR_OFFSETS
	.align		4
        /*009c*/ 	.byte	0x04, 0x1c
        /*009e*/ 	.short	(.L_33 - .L_32)


	//   ....[0]....
.L_32:
        /*00a0*/ 	.word	0x000000c0


	//   ....[1]....
        /*00a4*/ 	.word	0x00002c00


	//----- nvinfo : EIATTR_CRS_STACK_SIZE
	.align		4
.L_33:
        /*00a8*/ 	.byte	0x04, 0x1e
        /*00aa*/ 	.short	(.L_35 - .L_34)
.L_34:
        /*00ac*/ 	.word	0x00000000


	//----- nvinfo : EIATTR_CBANK_PARAM_SIZE
	.align		4
.L_35:
        /*00b0*/ 	.byte	0x03, 0x19
        /*00b2*/ 	.short	0x0030


	//----- nvinfo : EIATTR_PARAM_CBANK
	.align		4
        /*00b4*/ 	.byte	0x04, 0x0a
        /*00b6*/ 	.short	(.L_37 - .L_36)
	.align		4
.L_36:
        /*00b8*/ 	.word	index@(.nv.constant0._Z4testPKfS0_S0_iiiiPf)
        /*00bc*/ 	.short	0x0380
        /*00be*/ 	.short	0x0030


	//----- nvinfo : EIATTR_SW_WAR
	.align		4
.L_37:
        /*00c0*/ 	.byte	0x04, 0x36
        /*00c2*/ 	.short	(.L_39 - .L_38)
.L_38:
        /*00c4*/ 	.word	0x00000008
.L_39:


//--------------------- .nv.info._Z12attention_v1PKfS0_S0_iiiiPf --------------------------
	.section	.nv.info._Z12attention_v1PKfS0_S0_iiiiPf,"",@"SHT_CUDA_INFO"
	.sectionflags	@""
	.align	4


	//----- nvinfo : EIATTR_CUDA_API_VERSION
	.align		4
        /*0000*/ 	.byte	0x04, 0x37
        /*0002*/ 	.short	(.L_41 - .L_40)
.L_40:
        /*0004*/ 	.word	0x00000082


	//----- nvinfo : EIATTR_KPARAM_INFO
	.align		4
.L_41:
        /*0008*/ 	.byte	0x04, 0x17
        /*000a*/ 	.short	(.L_43 - .L_42)
.L_42:
        /*000c*/ 	.word	0x00000000
        /*0010*/ 	.short	0x0007
        /*0012*/ 	.short	0x0028
        /*0014*/ 	.byte	0x00, 0xf5, 0x21, 0x00


	//----- nvinfo : EIATTR_KPARAM_INFO
	.align		4
.L_43:
        /*0018*/ 	.byte	0x04, 0x17
        /*001a*/ 	.short	(.L_45 - .L_44)
.L_44:
        /*001c*/ 	.word	0x00000000
        /*0020*/ 	.short	0x0006
        /*0022*/ 	.short	0x0024
        /*0024*/ 	.byte	0x00, 0xf0, 0x11, 0x00


	//----- nvinfo : EIATTR_KPARAM_INFO
	.align		4
.L_45:
        /*0028*/ 	.byte	0x04, 0x17
        /*002a*/ 	.short	(.L_47 - .L_46)
.L_46:
        /*002c*/ 	.word	0x00000000
        /*0030*/ 	.short	0x0005
        /*0032*/ 	.short	0x0020
        /*0034*/ 	.byte	0x00, 0xf0, 0x11, 0x00


	//----- nvinfo : EIATTR_KPARAM_INFO
	.align		4
.L_47:
        /*0038*/ 	.byte	0x04, 0x17
        /*003a*/ 	.short	(.L_49 - .L_48)
.L_48:
        /*003c*/ 	.word	0x00000000
        /*0040*/ 	.short	0x0004
        /*0042*/ 	.short	0x001c
        /*0044*/ 	.byte	0x00, 0xf0, 0x11, 0x00


	//----- nvinfo : EIATTR_KPARAM_INFO
	.align		4
.L_49:
        /*0048*/ 	.byte	0x04, 0x17
        /*004a*/ 	.short	(.L_51 - .L_50)
.L_50:
        /*004c*/ 	.word	0x00000000
        /*0050*/ 	.short	0x0003
        /*0052*/ 	.short	0x0018
        /*0054*/ 	.byte	0x00, 0xf0, 0x11, 0x00


	//----- nvinfo : EIATTR_KPARAM_INFO
	.align		4
.L_51:
        /*0058*/ 	.byte	0x04, 0x17
        /*005a*/ 	.short	(.L_53 - .L_52)
.L_52:
        /*005c*/ 	.word	0x00000000
        /*0060*/ 	.short	0x0002
        /*0062*/ 	.short	0x0010
        /*0064*/ 	.byte	0x00, 0xf5, 0x21, 0x00


	//----- nvinfo : EIATTR_KPARAM_INFO
	.align		4
.L_53:
        /*0068*/ 	.byte	0x04, 0x17
        /*006a*/ 	.short	(.L_55 - .L_54)
.L_54:
        /*006c*/ 	.word	0x00000000
        /*0070*/ 	.short	0x0001
        /*0072*/ 	.short	0x0008
        /*0074*/ 	.byte	0x00, 0xf5, 0x21, 0x00


	//----- nvinfo : EIATTR_KPARAM_INFO
	.align		4
.L_55:
        /*0078*/ 	.byte	0x04, 0x17
        /*007a*/ 	.short	(.L_57 - .L_56)
.L_56:
        /*007c*/ 	.word	0x00000000
        /*0080*/ 	.short	0x0000
        /*0082*/ 	.short	0x0000
        /*0084*/ 	.byte	0x00, 0xf5, 0x21, 0x00


	//----- nvinfo : EIATTR_SPARSE_MMA_MASK
	.align		4
.L_57:
        /*0088*/ 	.byte	0x03, 0x50
        /*008a*/ 	.short	0x0000


	//----- nvinfo : EIATTR_MAXREG_COUNT
	.align		4
        /*008c*/ 	.byte	0x03, 0x1b
        /*008e*/ 	.short	0x00ff


	//----- nvinfo : EIATTR_NUM_BARRIERS
	.align		4
        /*0090*/ 	.byte	0x02, 0x4c
        /*0092*/ 	.byte	0x01
	.zero		1


	//----- nvinfo : EIATTR_MERCURY_ISA_VERSION
	.align		4
        /*0094*/ 	.byte	0x03, 0x5f
        /*0096*/ 	.short	0x0101


	//----- nvinfo : EIATTR_VRC_CTA_INIT_COUNT
	.align		4
        /*0098*/ 	.byte	0x02, 0x4a
	.zero		1
	.zero		1


	//----- nvinfo : EIATTR_EXIT_INSTR_OFFSETS
	.align		4
        /*009c*/ 	.byte	0x04, 0x1c
        /*009e*/ 	.short	(.L_59 - .L_58)


	//   ....[0]....
.L_58:
        /*00a0*/ 	.word	0x000000c0


	//   ....[1]....
        /*00a4*/ 	.word	0x00002a00


	//----- nvinfo : EIATTR_CRS_STACK_SIZE
	.align		4
.L_59:
        /*00a8*/ 	.byte	0x04, 0x1e
        /*00aa*/ 	.short	(.L_61 - .L_60)
.L_60:
        /*00ac*/ 	.word	0x00000000


	//----- nvinfo : EIATTR_CBANK_PARAM_SIZE
	.align		4
.L_61:
        /*00b0*/ 	.byte	0x03, 0x19
        /*00b2*/ 	.short	0x0030


	//----- nvinfo : EIATTR_PARAM_CBANK
	.align		4
        /*00b4*/ 	.byte	0x04, 0x0a
        /*00b6*/ 	.short	(.L_63 - .L_62)
	.align		4
.L_62:
        /*00b8*/ 	.word	index@(.nv.constant0._Z12attention_v1PKfS0_S0_iiiiPf)
        /*00bc*/ 	.short	0x0380
        /*00be*/ 	.short	0x0030


	//----- nvinfo : EIATTR_SW_WAR
	.align		4
.L_63:
        /*00c0*/ 	.byte	0x04, 0x36
        /*00c2*/ 	.short	(.L_65 - .L_64)
.L_64:
        /*00c4*/ 	.word	0x00000008
.L_65:


//--------------------- .nv.callgraph             --------------------------
	.section	.nv.callgraph,"",@"SHT_CUDA_CALLGRAPH"
	.align	4
	.sectionentsize	8
	.align		4
        /*0000*/ 	.word	0x00000000
	.align		4
        /*0004*/ 	.word	0xffffffff
	.align		4
        /*0008*/ 	.word	0x00000000
	.align		4
        /*000c*/ 	.word	0xfffffffe
	.align		4
        /*0010*/ 	.word	0x00000000
	.align		4
        /*0014*/ 	.word	0xfffffffd
	.align		4
        /*0018*/ 	.word	0x00000000
	.align		4
        /*001c*/ 	.word	0xfffffffc


//--------------------- .text._Z4testPKfS0_S0_iiiiPf --------------------------
	.section	.text._Z4testPKfS0_S0_iiiiPf,"ax",@progbits
	.align	128
        .global         _Z4testPKfS0_S0_iiiiPf
        .type           _Z4testPKfS0_S0_iiiiPf,@function
        .size           _Z4testPKfS0_S0_iiiiPf,(.L_x_62 - _Z4testPKfS0_S0_iiiiPf)
        .other          _Z4testPKfS0_S0_iiiiPf,@"STO_CUDA_ENTRY STV_DEFAULT"
_Z4testPKfS0_S0_iiiiPf:
.text._Z4testPKfS0_S0_iiiiPf:
[----:B------:R-:W-:Y:S01]  /*0000*/  LDC R1, c[0x0][0x37c] ;  /* 0x0000df00ff017b82 */ /* 0x000fe20000000800 */
[----:B------:R-:W0:Y:S07]  /*0010*/  S2R R5, SR_TID.Y ;  /* 0x0000000000057919 */ /* 0x000e2e0000002200 */
[----:B------:R-:W1:Y:S01]  /*0020*/  LDC R3, c[0x0][0x360] ;  /* 0x0000d800ff037b82 */ /* 0x000e620000000800 */
[----:B------:R-:W2:Y:S01]  /*0030*/  LDCU.64 UR6, c[0x0][0x398] ;  /* 0x00007300ff0677ac */ /* 0x000ea20008000a00 */
[----:B------:R-:W1:Y:S06]  /*0040*/  S2R R6, SR_TID.X ;  /* 0x0000000000067919 */ /* 0x000e6c0000002100 */
[----:B------:R-:W0:Y:S08]  /*0050*/  S2UR UR5, SR_CTAID.Y ;  /* 0x00000000000579c3 */ /* 0x000e300000002600 */
[----:B------:R-:W0:Y:S08]  /*0060*/  LDC R0, c[0x0][0x364] ;  /* 0x0000d900ff007b82 */ /* 0x000e300000000800 */
[----:B------:R-:W1:Y:S01]  /*0070*/  S2UR UR4, SR_CTAID.X ;  /* 0x00000000000479c3 */ /* 0x000e620000002500 */
[----:B0-----:R-:W-:-:S05]  /*0080*/  IMAD R0, R0, UR5, R5 ;  /* 0x0000000500007c24 */ /* 0x001fca000f8e0205 */
[----:B--2---:R-:W-:Y:S01]  /*0090*/  ISETP.GE.AND P0, PT, R0, UR7, PT ;  /* 0x0000000700007c0c */ /* 0x004fe2000bf06270 */
[----:B-1----:R-:W-:-:S05]  /*00a0*/  IMAD R3, R3, UR4, R6 ;  /* 0x0000000403037c24 */ /* 0x002fca000f8e0206 */
[----:B------:R-:W-:-:S13]  /*00b0*/  ISETP.GE.OR P0, PT, R3, UR6, P0 ;  /* 0x0000000603007c0c */ /* 0x000fda0008706670 */
[----:B------:R-:W-:Y:S05]  /*00c0*/  @P0 EXIT ;  /* 0x000000000000094d */ /* 0x000fea0003800000 */
[----:B------:R-:W0:Y:S01]  /*00d0*/  LDCU UR8, c[0x0][0x3a4] ;  /* 0x00007480ff0877ac */ /* 0x000e220008000800 */
[----:B------:R-:W-:Y:S01]  /*00e0*/  IMAD.MOV.U32 R11, RZ, RZ, RZ ;  /* 0x000000ffff0b7224 */ /* 0x000fe200078e00ff */
[----:B------:R-:W1:Y:S01]  /*00f0*/  LDCU.64 UR14, c[0x0][0x358] ;  /* 0x00006b00ff0e77ac */ /* 0x000e620008000a00 */
[----:B0-----:R-:W-:Y:S01]  /*0100*/  IMAD.U32 R2, RZ, RZ, UR8 ;  /* 0x00000008ff027e24 */ /* 0x001fe2000f8e00ff */
[----:B------:R-:W-:-:S04]  /*0110*/  UIADD3 UR4, UPT, UPT, UR6, -0x1, UR8 ;  /* 0xffffffff06047890 */ /* 0x000fc8000fffe008 */
[----:B------:R-:W-:Y:S02]  /*0120*/  IABS R7, R2 ;  /* 0x0000000200077213 */ /* 0x000fe40000000000 */
[----:B------:R-:W-:Y:S01]  /*0130*/  MOV R8, UR4 ;  /* 0x0000000400087c02 */ /* 0x000fe20008000f00 */
[----:B------:R-:W-:Y:S01]  /*0140*/  ULOP3.LUT UR4, UR4, UR8, URZ, 0x3c, !UPT ;  /* 0x0000000804047292 */ /* 0x000fe2000f8e3cff */
[----:B------:R-:W0:Y:S02]  /*0150*/  I2F.RP R2, R7 ;  /* 0x0000000700027306 */ /* 0x000e240000209400 */
[----:B------:R-:W-:-:S03]  /*0160*/  IABS R8, R8 ;  /* 0x0000000800087213 */ /* 0x000fc60000000000 */
[----:B------:R-:W-:-:S03]  /*0170*/  ISETP.LE.AND P2, PT, RZ, UR4, PT ;  /* 0x00000004ff007c0c */ /* 0x000fc6000bf43270 */
[----:B0-----:R-:W0:Y:S02]  /*0180*/  MUFU.RCP R2, R2 ;  /* 0x0000000200027308 */ /* 0x001e240000001000 */
[----:B0-----:R-:W-:-:S06]  /*0190*/  IADD3 R4, PT, PT, R2, 0xffffffe, RZ ;  /* 0x0ffffffe02047810 */ /* 0x001fcc0007ffe0ff */
[----:B------:R0:W2:Y:S02]  /*01a0*/  F2I.FTZ.U32.TRUNC.NTZ R5, R4 ;  /* 0x0000000400057305 */ /* 0x0000a4000021f000 */
[----:B0-----:R-:W-:Y:S02]  /*01b0*/  IMAD.MOV.U32 R4, RZ, RZ, RZ ;  /* 0x000000ffff047224 */ /* 0x001fe400078e00ff */
[----:B--2---:R-:W-:-:S04]  /*01c0*/  IMAD.MOV R10, RZ, RZ, -R5 ;  /* 0x000000ffff0a7224 */ /* 0x004fc800078e0a05 */
[----:B------:R-:W-:-:S04]  /*01d0*/  IMAD R9, R10, R7, RZ ;  /* 0x000000070a097224 */ /* 0x000fc800078e02ff */
[----:B------:R-:W-:-:S06]  /*01e0*/  IMAD.HI.U32 R5, R5, R9, R4 ;  /* 0x0000000905057227 */ /* 0x000fcc00078e0004 */
[----:B------:R-:W-:-:S05]  /*01f0*/  IMAD.HI.U32 R2, R5, R8, RZ ;  /* 0x0000000805027227 */ /* 0x000fca00078e00ff */
[----:B------:R-:W-:-:S05]  /*0200*/  IADD3 R4, PT, PT, -R2, RZ, RZ ;  /* 0x000000ff02047210 */ /* 0x000fca0007ffe1ff */
[----:B------:R-:W-:-:S05]  /*0210*/  IMAD R4, R7, R4, R8 ;  /* 0x0000000407047224 */ /* 0x000fca00078e0208 */
[----:B------:R-:W-:-:S13]  /*0220*/  ISETP.GT.U32.AND P1, PT, R7, R4, PT ;  /* 0x000000040700720c */ /* 0x000fda0003f24070 */
[----:B------:R-:W-:Y:S01]  /*0230*/  @!P1 IMAD.IADD R4, R4, 0x1, -R7 ;  /* 0x0000000104049824 */ /* 0x000fe200078e0a07 */
[----:B------:R-:W-:Y:S02]  /*0240*/  @!P1 IADD3 R2, PT, PT, R2, 0x1, RZ ;  /* 0x0000000102029810 */ /* 0x000fe40007ffe0ff */
[----:B------:R-:W-:Y:S02]  /*0250*/  ISETP.NE.AND P1, PT, RZ, UR8, PT ;  /* 0x00000008ff007c0c */ /* 0x000fe4000bf25270 */
[----:B------:R-:W-:Y:S01]  /*0260*/  ISETP.GE.U32.AND P0, PT, R4, R7, PT ;  /* 0x000000070400720c */ /* 0x000fe20003f06070 */
[----:B------:R-:W-:-:S12]  /*0270*/  HFMA2 R4, -RZ, RZ, 0, 0 ;  /* 0x00000000ff047431 */ /* 0x000fd800000001ff */
[----:B------:R-:W-:-:S05]  /*0280*/  @P0 VIADD R2, R2, 0x1 ;  /* 0x0000000102020836 */ /* 0x000fca0000000000 */
[----:B------:R-:W-:Y:S02]  /*0290*/  @!P2 IADD3 R2, PT, PT, -R2, RZ, RZ ;  /* 0x000000ff0202a210 */ /* 0x000fe40007ffe1ff */
[----:B------:R-:W-:-:S04]  /*02a0*/  @!P1 LOP3.LUT R2, RZ, UR8, RZ, 0x33, !PT ;  /* 0x00000008ff029c12 */ /* 0x000fc8000f8e33ff */
[----:B------:R-:W-:-:S13]  /*02b0*/  ISETP.GE.AND P0, PT, R2, 0x1, PT ;  /* 0x000000010200780c */ /* 0x000fda0003f06270 */
[----:B-1----:R-:W-:Y:S05]  /*02c0*/  @!P0 BRA `(.L_x_0) ;  /* 0x0000002400f88947 */ /* 0x002fea0003800000 */
[----:B------:R-:W0:Y:S01]  /*02d0*/  S2UR UR5, SR_CgaCtaId ;  /* 0x00000000000579c3 */ /* 0x000e220000008800 */
[----:B------:R-:W-:Y:S01]  /*02e0*/  UMOV UR4, 0x400 ;  /* 0x0000040000047882 */ /* 0x000fe20000000000 */
[----:B------:R-:W-:Y:S01]  /*02f0*/  IMAD.MOV.U32 R8, RZ, RZ, -0x800001 ;  /* 0xff7fffffff087424 */ /* 0x000fe200078e00ff */
[----:B------:R-:W-:Y:S01]  /*0300*/  MOV R4, RZ ;  /* 0x000000ff00047202 */ /* 0x000fe20000000f00 */
[----:B------:R-:W-:Y:S01]  /*0310*/  IMAD.MOV.U32 R9, RZ, RZ, RZ ;  /* 0x000000ffff097224 */ /* 0x000fe200078e00ff */
[----:B------:R-:W-:Y:S02]  /*0320*/  ULOP3.LUT UR6, UR7, 0x7ffffff0, URZ, 0xc0, !UPT ;  /* 0x7ffffff007067892 */ /* 0x000fe4000f8ec0ff */
[----:B------:R-:W-:Y:S01]  /*0330*/  IMAD R5, R3, UR7, RZ ;  /* 0x0000000703057c24 */ /* 0x000fe2000f8e02ff */
[----:B------:R-:W-:Y:S01]  /*0340*/  ULOP3.LUT UR16, UR8, 0x7, URZ, 0xc0, !UPT ;  /* 0x0000000708107892 */ /* 0x000fe2000f8ec0ff */
[----:B------:R-:W1:Y:S01]  /*0350*/  LDC R10, c[0x0][0x3a0] ;  /* 0x0000e800ff0a7b82 */ /* 0x000e620000000800 */
[----:B------:R-:W-:-:S02]  /*0360*/  ULOP3.LUT UR17, UR8, 0x3, URZ, 0xc0, !UPT ;  /* 0x0000000308117892 */ /* 0x000fc4000f8ec0ff */
[----:B------:R-:W-:Y:S02]  /*0370*/  ULOP3.LUT UR7, UR8, 0x7ffffff8, URZ, 0xc0, !UPT ;  /* 0x7ffffff808077892 */ /* 0x000fe4000f8ec0ff */
[----:B0-----:R-:W-:Y:S01]  /*0380*/  ULEA UR4, UR5, UR4, 0x18 ;  /* 0x0000000405047291 */ /* 0x001fe2000f8ec0ff */
[----:B-1----:R-:W-:Y:S02]  /*0390*/  IMAD R7, R10, UR8, R6 ;  /* 0x000000080a077c24 */ /* 0x002fe4000f8e0206 */
[----:B------:R-:W-:Y:S01]  /*03a0*/  IMAD R6, R6, UR8, RZ ;  /* 0x0000000806067c24 */ /* 0x000fe2000f8e02ff */
[----:B------:R-:W-:Y:S02]  /*03b0*/  ULOP3.LUT UR8, UR8, 0x1, URZ, 0xc0, !UPT ;  /* 0x0000000108087892 */ /* 0x000fe4000f8ec0ff */
[----:B------:R-:W-:Y:S01]  /*03c0*/  LEA R7, R7, UR4, 0x2 ;  /* 0x0000000407077c11 */ /* 0x000fe2000f8e10ff */
[----:B------:R-:W-:-:S03]  /*03d0*/  UMOV UR4, URZ ;  /* 0x000000ff00047c82 */ /* 0x000fc60008000000 */
[----:B------:R-:W-:-:S07]  /*03e0*/  LEA R10, R10, R7, 0x2 ;  /* 0x000000070a0a7211 */ /* 0x000fce00078e10ff */
.L_x_23:
[----:B------:R-:W0:Y:S01]  /*03f0*/  S2R R11, SR_TID.Y ;  /* 0x00000000000b7919 */ /* 0x000e220000002200 */
[----:B------:R-:W1:Y:S01]  /*0400*/  LDCU UR9, c[0x0][0x3a4] ;  /* 0x00007480ff0977ac */ /* 0x000e620008000800 */
[----:B------:R-:W-:Y:S01]  /*0410*/  BSSY.RECONVERGENT B0, `(.L_x_1) ;  /* 0x00000a3000007945 */ /* 0x000fe20003800200 */
[----:B------:R-:W2:Y:S01]  /*0420*/  LDCU UR5, c[0x0][0x398] ;  /* 0x00007300ff0577ac */ /* 0x000ea20008000800 */
[----:B-1----:R-:W-:Y:S02]  /*0430*/  UIMAD UR9, UR4, UR9, URZ ;  /* 0x00000009040972a4 */ /* 0x002fe4000f8e02ff */
[----:B------:R-:W-:Y:S01]  /*0440*/  UIADD3 UR4, UPT, UPT, UR4, 0x1, URZ ;  /* 0x0000000104047890 */ /* 0x000fe2000fffe0ff */
[----:B--2---:R-:W-:-:S05]  /*0450*/  IMAD.U32 R12, RZ, RZ, UR5 ;  /* 0x00000005ff0c7e24 */ /* 0x004fca000f8e00ff */
[----:B------:R-:W-:Y:S02]  /*0460*/  ISETP.NE.AND P1, PT, R2, UR4, PT ;  /* 0x0000000402007c0c */ /* 0x000fe4000bf25270 */
[----:B0-----:R-:W-:-:S04]  /*0470*/  IADD3 R13, PT, PT, R11, UR9, RZ ;  /* 0x000000090b0d7c10 */ /* 0x001fc8000fffe0ff */
[CC--:B------:R-:W-:Y:S02]  /*0480*/  ISETP.GE.AND P2, PT, R13.reuse, R12.reuse, PT ;  /* 0x0000000c0d00720c */ /* 0x0c0fe40003f46270 */
[----:B------:R-:W-:-:S04]  /*0490*/  ISETP.GE.AND P0, PT, R13, R12, PT ;  /* 0x0000000c0d00720c */ /* 0x000fc80003f06270 */
[----:B------:R-:W-:-:S07]  /*04a0*/  FSEL R19, RZ, -3.40282346638528859812e+38, !P0 ;  /* 0xff7fffffff137808 */ /* 0x000fce0004000000 */
[----:B------:R-:W-:Y:S05]  /*04b0*/  @P2 BRA `(.L_x_2) ;  /* 0x0000000800602947 */ /* 0x000fea0003800000 */
[----:B------:R-:W0:Y:S01]  /*04c0*/  LDCU UR5, c[0x0][0x39c] ;  /* 0x00007380ff0577ac */ /* 0x000e220008000800 */
[----:B------:R-:W-:Y:S01]  /*04d0*/  IMAD.MOV.U32 R19, RZ, RZ, RZ ;  /* 0x000000ffff137224 */ /* 0x000fe200078e00ff */
[----:B0-----:R-:W-:Y:S02]  /*04e0*/  UISETP.GE.U32.AND UP0, UPT, UR5, 0x10, UPT ;  /* 0x000000100500788c */ /* 0x001fe4000bf06070 */
[----:B------:R-:W-:Y:S01]  /*04f0*/  IMAD R18, R13, UR5, RZ ;  /* 0x000000050d127c24 */ /* 0x000fe2000f8e02ff */
[----:B------:R-:W-:-:S06]  /*0500*/  UMOV UR5, URZ ;  /* 0x000000ff00057c82 */ /* 0x000fcc0008000000 */
[----:B------:R-:W-:Y:S05]  /*0510*/  BRA.U !UP0, `(.L_x_3) ;  /* 0x0000000108f87547 */ /* 0x000fea000b800000 */
[----:B------:R-:W-:Y:S02]  /*0520*/  HFMA2 R19, -RZ, RZ, 0, 0 ;  /* 0x00000000ff137431 */ /* 0x000fe400000001ff */
[----:B------:R-:W-:Y:S01]  /*0530*/  IMAD.MOV.U32 R21, RZ, RZ, R18 ;  /* 0x000000ffff157224 */ /* 0x000fe200078e0012 */
[----:B------:R-:W-:Y:S01]  /*0540*/  MOV R23, R5 ;  /* 0x0000000500177202 */ /* 0x000fe20000000f00 */
[----:B------:R-:W-:-:S12]  /*0550*/  UIADD3 UR5, UPT, UPT, -UR6, URZ, URZ ;  /* 0x000000ff06057290 */ /* 0x000fd8000fffe1ff */
.L_x_4:
[----:B------:R-:W0:Y:S08]  /*0560*/  LDC.64 R16, c[0x0][0x380] ;  /* 0x0000e000ff107b82 */ /* 0x000e300000000a00 */
[----:B------:R-:W1:Y:S01]  /*0570*/  LDC.64 R14, c[0x0][0x388] ;  /* 0x0000e200ff0e7b82 */ /* 0x000e620000000a00 */
[----:B0-----:R-:W-:-:S05]  /*0580*/  IMAD.WIDE R16, R23, 0x4, R16 ;  /* 0x0000000417107825 */ /* 0x001fca00078e0210 */
[----:B------:R-:W2:Y:S01]  /*0590*/  LDG.E.CONSTANT R20, desc[UR14][R16.64] ;  /* 0x0000000e10147981 */ /* 0x000ea2000c1e9900 */
[----:B-1----:R-:W-:-:S03]  /*05a0*/  IMAD.WIDE R14, R21, 0x4, R14 ;  /* 0x00000004150e7825 */ /* 0x002fc600078e020e */
[----:B------:R-:W3:Y:S04]  /*05b0*/  LDG.E.CONSTANT R25, desc[UR14][R16.64+0x4] ;  /* 0x0000040e10197981 */ /* 0x000ee8000c1e9900 */
[----:B------:R-:W2:Y:S04]  /*05c0*/  LDG.E.CONSTANT R22, desc[UR14][R14.64] ;  /* 0x0000000e0e167981 */ /* 0x000ea8000c1e9900 */
[----:B------:R-:W3:Y:S04]  /*05d0*/  LDG.E.CONSTANT R24, desc[UR14][R14.64+0x4] ;  /* 0x0000040e0e187981 */ /* 0x000ee8000c1e9900 */
[----:B------:R-:W4:Y:S04]  /*05e0*/  LDG.E.CONSTANT R26, desc[UR14][R14.64+0x34] ;  /* 0x0000340e0e1a7981 */ /* 0x000f28000c1e9900 */
[----:B------:R-:W5:Y:S04]  /*05f0*/  LDG.E.CONSTANT R28, desc[UR14][R14.64+0x38] ;  /* 0x0000380e0e1c7981 */ /* 0x000f68000c1e9900 */
[----:B------:R-:W5:Y:S01]  /*0600*/  LDG.E.CONSTANT R29, desc[UR14][R14.64+0x3c] ;  /* 0x00003c0e0e1d7981 */ /* 0x000f62000c1e9900 */
[----:B--2---:R-:W-:-:S03]  /*0610*/  FFMA R20, R20, R22, R19 ;  /* 0x0000001614147223 */ /* 0x004fc60000000013 */
[----:B------:R-:W2:Y:S04]  /*0620*/  LDG.E.CONSTANT R19, desc[UR14][R16.64+0x8] ;  /* 0x0000080e10137981 */ /* 0x000ea8000c1e9900 */
[----:B------:R-:W2:Y:S01]  /*0630*/  LDG.E.CONSTANT R22, desc[UR14][R14.64+0x8] ;  /* 0x0000080e0e167981 */ /* 0x000ea2000c1e9900 */
[----:B---3--:R-:W-:-:S03]  /*0640*/  FFMA R20, R25, R24, R20 ;  /* 0x0000001819147223 */ /* 0x008fc60000000014 */
[----:B------:R-:W3:Y:S04]  /*0650*/  LDG.E.CONSTANT R24, desc[UR14][R16.64+0xc] ;  /* 0x00000c0e10187981 */ /* 0x000ee8000c1e9900 */
[----:B------:R-:W3:Y:S01]  /*0660*/  LDG.E.CONSTANT R25, desc[UR14][R14.64+0xc] ;  /* 0x00000c0e0e197981 */ /* 0x000ee2000c1e9900 */
        /* <DEDUP_REMOVED lines=28> */
[----:B------:R-:W4:Y:S04]  /*0830*/  LDG.E.CONSTANT R25, desc[UR14][R16.64+0x34] ;  /* 0x0000340e10197981 */ /* 0x000f28000c1e9900 */
[----:B------:R-:W5:Y:S04]  /*0840*/  LDG.E.CONSTANT R22, desc[UR14][R16.64+0x38] ;  /* 0x0000380e10167981 */ /* 0x000f68000c1e9900 */
[----:B------:R-:W3:Y:S01]  /*0850*/  LDG.E.CONSTANT R24, desc[UR14][R16.64+0x3c] ;  /* 0x00003c0e10187981 */ /* 0x000ee2000c1e9900 */
[----:B------:R-:W-:-:S04]  /*0860*/  UIADD3 UR5, UPT, UPT, UR5, 0x10, URZ ;  /* 0x0000001005057890 */ /* 0x000fc8000fffe0ff */
[----:B------:R-:W-:Y:S01]  /*0870*/  UISETP.NE.AND UP0, UPT, UR5, URZ, UPT ;  /* 0x000000ff0500728c */ /* 0x000fe2000bf05270 */
[----:B------:R-:W-:Y:S01]  /*0880*/  VIADD R23, R23, 0x10 ;  /* 0x0000001017177836 */ /* 0x000fe20000000000 */
[----:B------:R-:W-:Y:S01]  /*0890*/  IADD3 R21, PT, PT, R21, 0x10, RZ ;  /* 0x0000001015157810 */ /* 0x000fe20007ffe0ff */
[----:B--2---:R-:W-:-:S04]  /*08a0*/  FFMA R20, R20, R19, R27 ;  /* 0x0000001314147223 */ /* 0x004fc8000000001b */
[----:B----4-:R-:W-:-:S04]  /*08b0*/  FFMA R25, R25, R26, R20 ;  /* 0x0000001a19197223 */ /* 0x010fc80000000014 */
[----:B-----5:R-:W-:-:S04]  /*08c0*/  FFMA R25, R22, R28, R25 ;  /* 0x0000001c16197223 */ /* 0x020fc80000000019 */
[----:B---3--:R-:W-:Y:S01]  /*08d0*/  FFMA R19, R24, R29, R25 ;  /* 0x0000001d18137223 */ /* 0x008fe20000000019 */
[----:B------:R-:W-:Y:S06]  /*08e0*/  BRA.U UP0, `(.L_x_4) ;  /* 0xfffffffd001c7547 */ /* 0x000fec000b83ffff */
[----:B------:R-:W-:-:S05]  /*08f0*/  UMOV UR5, UR6 ;  /* 0x0000000600057c82 */ /* 0x000fca0008000000 */
.L_x_3:
[----:B------:R-:W0:Y:S02]  /*0900*/  LDC R20, c[0x0][0x39c] ;  /* 0x0000e700ff147b82 */ /* 0x000e240000000800 */
[----:B0-----:R-:W-:-:S04]  /*0910*/  LOP3.LUT R14, R20, 0xf, RZ, 0xc0, !PT ;  /* 0x0000000f140e7812 */ /* 0x001fc800078ec0ff */
[----:B------:R-:W-:-:S13]  /*0920*/  ISETP.NE.AND P0, PT, R14, RZ, PT ;  /* 0x000000ff0e00720c */ /* 0x000fda0003f05270 */
[----:B------:R-:W-:Y:S05]  /*0930*/  @!P0 BRA `(.L_x_2) ;  /* 0x0000000400408947 */ /* 0x000fea0003800000 */
[----:B------:R-:W-:-:S05]  /*0940*/  VIADD R14, R14, 0xffffffff ;  /* 0xffffffff0e0e7836 */ /* 0x000fca0000000000 */
[----:B------:R-:W-:-:S13]  /*0950*/  ISETP.GE.U32.AND P0, PT, R14, 0x7, PT ;  /* 0x000000070e00780c */ /* 0x000fda0003f06070 */
[----:B------:R-:W-:Y:S05]  /*0960*/  @!P0 BRA `(.L_x_5) ;  /* 0x00000000007c8947 */ /* 0x000fea0003800000 */
[----:B------:R-:W0:Y:S01]  /*0970*/  LDC.64 R16, c[0x0][0x380] ;  /* 0x0000e000ff107b82 */ /* 0x000e220000000a00 */
[----:B------:R-:W-:Y:S01]  /*0980*/  IADD3 R21, PT, PT, R5, UR5, RZ ;  /* 0x0000000505157c10 */ /* 0x000fe2000fffe0ff */
[----:B------:R-:W-:-:S06]  /*0990*/  VIADD R23, R18, UR5 ;  /* 0x0000000512177c36 */ /* 0x000fcc0008000000 */
        /* <DEDUP_REMOVED lines=8> */
[----:B------:R-:W4:Y:S04]  /*0a20*/  LDG.E.CONSTANT R25, desc[UR14][R14.64+0x8] ;  /* 0x0000080e0e197981 */ /* 0x000f28000c1e9900 */
[----:B------:R-:W5:Y:S04]  /*0a30*/  LDG.E.CONSTANT R28, desc[UR14][R16.64+0x1c] ;  /* 0x00001c0e101c7981 */ /* 0x000f68000c1e9900 */
[----:B------:R-:W5:Y:S01]  /*0a40*/  LDG.E.CONSTANT R27, desc[UR14][R14.64+0x1c] ;  /* 0x00001c0e0e1b7981 */ /* 0x000f62000c1e9900 */
[----:B--2---:R-:W-:-:S03]  /*0a50*/  FFMA R21, R22, R21, R19 ;  /* 0x0000001516157223 */ /* 0x004fc60000000013 */
[----:B------:R-:W2:Y:S04]  /*0a60*/  LDG.E.CONSTANT R22, desc[UR14][R16.64+0xc] ;  /* 0x00000c0e10167981 */ /* 0x000ea8000c1e9900 */
[----:B------:R-:W2:Y:S01]  /*0a70*/  LDG.E.CONSTANT R19, desc[UR14][R14.64+0xc] ;  /* 0x00000c0e0e137981 */ /* 0x000ea2000c1e9900 */
[----:B---3--:R-:W-:-:S03]  /*0a80*/  FFMA R21, R24, R23, R21 ;  /* 0x0000001718157223 */ /* 0x008fc60000000015 */
[----:B------:R-:W3:Y:S01]  /*0a90*/  LDG.E.CONSTANT R24, desc[UR14][R14.64+0x10] ;  /* 0x0000100e0e187981 */ /* 0x000ee2000c1e9900 */
[----:B----4-:R-:W-:-:S03]  /*0aa0*/  FFMA R25, R26, R25, R21 ;  /* 0x000000191a197223 */ /* 0x010fc60000000015 */
[----:B------:R-:W3:Y:S04]  /*0ab0*/  LDG.E.CONSTANT R21, desc[UR14][R16.64+0x10] ;  /* 0x0000100e10157981 */ /* 0x000ee8000c1e9900 */
[----:B------:R-:W4:Y:S04]  /*0ac0*/  LDG.E.CONSTANT R26, desc[UR14][R16.64+0x14] ;  /* 0x0000140e101a7981 */ /* 0x000f28000c1e9900 */
[----:B------:R-:W4:Y:S01]  /*0ad0*/  LDG.E.CONSTANT R23, desc[UR14][R14.64+0x14] ;  /* 0x0000140e0e177981 */ /* 0x000f22000c1e9900 */
[----:B--2---:R-:W-:-:S03]  /*0ae0*/  FFMA R22, R22, R19, R25 ;  /* 0x0000001316167223 */ /* 0x004fc60000000019 */
[----:B------:R-:W2:Y:S04]  /*0af0*/  LDG.E.CONSTANT R19, desc[UR14][R16.64+0x18] ;  /* 0x0000180e10137981 */ /* 0x000ea8000c1e9900 */
[----:B------:R-:W2:Y:S01]  /*0b00*/  LDG.E.CONSTANT R25, desc[UR14][R14.64+0x18] ;  /* 0x0000180e0e197981 */ /* 0x000ea2000c1e9900 */
[----:B---3--:R-:W-:-:S04]  /*0b10*/  FFMA R21, R21, R24, R22 ;  /* 0x0000001815157223 */ /* 0x008fc80000000016 */
[----:B----4-:R-:W-:Y:S01]  /*0b20*/  FFMA R26, R26, R23, R21 ;  /* 0x000000171a1a7223 */ /* 0x010fe20000000015 */
[----:B------:R-:W-:-:S03]  /*0b30*/  UIADD3 UR5, UPT, UPT, UR5, 0x8, URZ ;  /* 0x0000000805057890 */ /* 0x000fc6000fffe0ff */
[----:B--2---:R-:W-:-:S04]  /*0b40*/  FFMA R19, R19, R25, R26 ;  /* 0x0000001913137223 */ /* 0x004fc8000000001a */
[----:B-----5:R-:W-:-:S07]  /*0b50*/  FFMA R19, R28, R27, R19 ;  /* 0x0000001b1c137223 */ /* 0x020fce0000000013 */
.L_x_5:
[----:B------:R-:W-:-:S04]  /*0b60*/  LOP3.LUT R14, R20, 0x7, RZ, 0xc0, !PT ;  /* 0x00000007140e7812 */ /* 0x000fc800078ec0ff */
[----:B------:R-:W-:-:S13]  /*0b70*/  ISETP.NE.AND P0, PT, R14, RZ, PT ;  /* 0x000000ff0e00720c */ /* 0x000fda0003f05270 */
[----:B------:R-:W-:Y:S05]  /*0b80*/  @!P0 BRA `(.L_x_2) ;  /* 0x0000000000ac8947 */ /* 0x000fea0003800000 */
[----:B------:R-:W-:Y:S02]  /*0b90*/  IADD3 R14, PT, PT, R14, -0x1, RZ ;  /* 0xffffffff0e0e7810 */ /* 0x000fe40007ffe0ff */
[----:B------:R-:W-:Y:S02]  /*0ba0*/  LOP3.LUT R20, R20, 0x3, RZ, 0xc0, !PT ;  /* 0x0000000314147812 */ /* 0x000fe400078ec0ff */
[----:B------:R-:W-:Y:S02]  /*0bb0*/  ISETP.GE.U32.AND P0, PT, R14, 0x3, PT ;  /* 0x000000030e00780c */ /* 0x000fe40003f06070 */
[----:B------:R-:W-:-:S11]  /*0bc0*/  ISETP.NE.AND P3, PT, R20, RZ, PT ;  /* 0x000000ff1400720c */ /* 0x000fd60003f65270 */
        /* <DEDUP_REMOVED lines=15> */
[----:B------:R-:W-:Y:S01]  /*0cc0*/  UIADD3 UR5, UPT, UPT, UR5, 0x4, URZ ;  /* 0x0000000405057890 */ /* 0x000fe2000fffe0ff */
[----:B--2---:R-:W-:-:S04]  /*0cd0*/  FFMA R22, R22, R23, R19 ;  /* 0x0000001716167223 */ /* 0x004fc80000000013 */
[----:B---3--:R-:W-:-:S04]  /*0ce0*/  FFMA R22, R25, R24, R22 ;  /* 0x0000001819167223 */ /* 0x008fc80000000016 */
[----:B----4-:R-:W-:-:S04]  /*0cf0*/  FFMA R21, R21, R26, R22 ;  /* 0x0000001a15157223 */ /* 0x010fc80000000016 */
[----:B-----5:R-:W-:-:S07]  /*0d00*/  FFMA R19, R28, R27, R21 ;  /* 0x0000001b1c137223 */ /* 0x020fce0000000015 */
.L_x_6:
[----:B------:R-:W-:Y:S05]  /*0d10*/  @!P3 BRA `(.L_x_2) ;  /* 0x000000000048b947 */ /* 0x000fea0003800000 */
[----:B------:R-:W0:Y:S01]  /*0d20*/  LDC.64 R14, c[0x0][0x380] ;  /* 0x0000e000ff0e7b82 */ /* 0x000e220000000a00 */
[----:B------:R-:W-:Y:S01]  /*0d30*/  IADD3 R23, PT, PT, R18, UR5, RZ ;  /* 0x0000000512177c10 */ /* 0x000fe2000fffe0ff */
[----:B------:R-:W-:-:S06]  /*0d40*/  VIADD R21, R5, UR5 ;  /* 0x0000000505157c36 */ /* 0x000fcc0008000000 */
[----:B------:R-:W1:Y:S01]  /*0d50*/  LDC.64 R16, c[0x0][0x388] ;  /* 0x0000e200ff107b82 */ /* 0x000e620000000a00 */
[----:B0-----:R-:W-:-:S05]  /*0d60*/  IMAD.WIDE R14, R21, 0x4, R14 ;  /* 0x00000004150e7825 */ /* 0x001fca00078e020e */
[----:B------:R-:W2:Y:S01]  /*0d70*/  LDG.E.CONSTANT R18, desc[UR14][R14.64] ;  /* 0x0000000e0e127981 */ /* 0x000ea2000c1e9900 */
[----:B-1----:R-:W-:-:S05]  /*0d80*/  IMAD.WIDE R16, R23, 0x4, R16 ;  /* 0x0000000417107825 */ /* 0x002fca00078e0210 */
[----:B------:R-:W2:Y:S01]  /*0d90*/  LDG.E.CONSTANT R21, desc[UR14][R16.64] ;  /* 0x0000000e10157981 */ /* 0x000ea2000c1e9900 */
[----:B------:R-:W-:Y:S01]  /*0da0*/  ISETP.NE.AND P0, PT, R20, 0x1, PT ;  /* 0x000000011400780c */ /* 0x000fe20003f05270 */
[----:B--2---:R-:W-:-:S12]  /*0db0*/  FFMA R19, R18, R21, R19 ;  /* 0x0000001512137223 */ /* 0x004fd80000000013 */
[----:B------:R-:W-:Y:S05]  /*0dc0*/  @!P0 BRA `(.L_x_2) ;  /* 0x00000000001c8947 */ /* 0x000fea0003800000 */
[----:B------:R-:W-:Y:S01]  /*0dd0*/  ISETP.NE.AND P0, PT, R20, 0x2, PT ;  /* 0x000000021400780c */ /* 0x000fe20003f05270 */
[----:B------:R-:W2:Y:S04]  /*0de0*/  LDG.E.CONSTANT R18, desc[UR14][R14.64+0x4] ;  /* 0x0000040e0e127981 */ /* 0x000ea8000c1e9900 */
[----:B------:R-:W2:Y:S08]  /*0df0*/  LDG.E.CONSTANT R20, desc[UR14][R16.64+0x4] ;  /* 0x0000040e10147981 */ /* 0x000eb0000c1e9900 */
[----:B------:R-:W3:Y:S04]  /*0e00*/  @P0 LDG.E.CONSTANT R22, desc[UR14][R14.64+0x8] ;  /* 0x0000080e0e160981 */ /* 0x000ee8000c1e9900 */
[----:B------:R-:W3:Y:S01]  /*0e10*/  @P0 LDG.E.CONSTANT R21, desc[UR14][R16.64+0x8] ;  /* 0x0000080e10150981 */ /* 0x000ee2000c1e9900 */
[----:B--2---:R-:W-:-:S04]  /*0e20*/  FFMA R19, R18, R20, R19 ;  /* 0x0000001412137223 */ /* 0x004fc80000000013 */
[----:B---3--:R-:W-:-:S07]  /*0e30*/  @P0 FFMA R19, R22, R21, R19 ;  /* 0x0000001516130223 */ /* 0x008fce0000000013 */
.L_x_2:
[----:B------:R-:W-:Y:S05]  /*0e40*/  BSYNC.RECONVERGENT B0 ;  /* 0x0000000000007941 */ /* 0x000fea0003800200 */
.L_x_1:
[----:B------:R-:W0:Y:S01]  /*0e50*/  S2UR UR10, SR_CgaCtaId ;  /* 0x00000000000a79c3 */ /* 0x000e220000008800 */
[----:B------:R-:W-:Y:S01]  /*0e60*/  UMOV UR5, 0x400 ;  /* 0x0000040000057882 */ /* 0x000fe20000000000 */
[----:B------:R-:W-:Y:S01]  /*0e70*/  ISETP.NE.AND P0, PT, R11, RZ, PT ;  /* 0x000000ff0b00720c */ /* 0x000fe20003f05270 */
[----:B------:R-:W-:Y:S01]  /*0e80*/  IMAD.IADD R14, R6, 0x1, R11 ;  /* 0x00000001060e7824 */ /* 0x000fe200078e020b */
[----:B------:R-:W-:Y:S01]  /*0e90*/  BSSY.RECONVERGENT B0, `(.L_x_7) ;  /* 0x0000180000007945 */ /* 0x000fe20003800200 */
[----:B0-----:R-:W-:-:S06]  /*0ea0*/  ULEA UR11, UR10, UR5, 0x18 ;  /* 0x000000050a0b7291 */ /* 0x001fcc000f8ec0ff */
[----:B------:R-:W-:-:S05]  /*0eb0*/  LEA R14, R14, UR11, 0x2 ;  /* 0x0000000b0e0e7c11 */ /* 0x000fca000f8e10ff */
[----:B------:R0:W-:Y:S01]  /*0ec0*/  STS [R14], R19 ;  /* 0x000000130e007388 */ /* 0x0001e20000000800 */
[----:B------:R-:W-:Y:S06]  /*0ed0*/  BAR.SYNC.DEFER_BLOCKING 0x0 ;  /* 0x0000000000007b1d */ /* 0x000fec0000010000 */
[----:B------:R-:W-:Y:S05]  /*0ee0*/  @P0 BRA `(.L_x_8) ;  /* 0x0000001400e80947 */ /* 0x000fea0003800000 */
[----:B------:R-:W1:Y:S01]  /*0ef0*/  LDCU UR5, c[0x0][0x3a4] ;  /* 0x00007480ff0577ac */ /* 0x000e620008000800 */
[----:B0-----:R-:W-:Y:S01]  /*0f00*/  MOV R14, 0xff7fffff ;  /* 0xff7fffff000e7802 */ /* 0x001fe20000000f00 */
[----:B-1----:R-:W-:-:S09]  /*0f10*/  UISETP.GE.AND UP0, UPT, UR5, 0x1, UPT ;  /* 0x000000010500788c */ /* 0x002fd2000bf06270 */
[----:B------:R-:W-:Y:S05]  /*0f20*/  BRA.U !UP0, `(.L_x_9) ;  /* 0x00000009087c7547 */ /* 0x000fea000b800000 */
[----:B------:R-:W-:Y:S01]  /*0f30*/  UISETP.GE.U32.AND UP1, UPT, UR5, 0x8, UPT ;  /* 0x000000080500788c */ /* 0x000fe2000bf26070 */
[----:B------:R-:W-:Y:S02]  /*0f40*/  IMAD.MOV.U32 R14, RZ, RZ, -0x800001 ;  /* 0xff7fffffff0e7424 */ /* 0x000fe400078e00ff */
[----:B------:R-:W-:-:S06]  /*0f50*/  UMOV UR5, URZ ;  /* 0x000000ff00057c82 */ /* 0x000fcc0008000000 */
[----:B------:R-:W-:Y:S05]  /*0f60*/  BRA.U !UP1, `(.L_x_10) ;  /* 0x0000000509707547 */ /* 0x000fea000b800000 */
[----:B------:R-:W-:Y:S02]  /*0f70*/  UIADD3 UR5, UPT, UPT, UR9, 0x1, URZ ;  /* 0x0000000109057890 */ /* 0x000fe4000fffe0ff */
[----:B------:R-:W-:Y:S01]  /*0f80*/  ISETP.LE.AND P4, PT, R12, UR9, PT ;  /* 0x000000090c007c0c */ /* 0x000fe2000bf83270 */
[----:B------:R-:W-:Y:S01]  /*0f90*/  UIADD3 UR10, UPT, UPT, UR9, 0x2, URZ ;  /* 0x00000002090a7890 */ /* 0x000fe2000fffe0ff */
[----:B------:R-:W-:Y:S01]  /*0fa0*/  MOV R14, 0xff7fffff ;  /* 0xff7fffff000e7802 */ /* 0x000fe20000000f00 */
[----:B------:R-:W-:Y:S01]  /*0fb0*/  IMAD.MOV.U32 R15, RZ, RZ, -0x800001 ;  /* 0xff7fffffff0f7424 */ /* 0x000fe200078e00ff */
[----:B------:R-:W-:Y:S01]  /*0fc0*/  LEA R11, R6, UR11, 0x2 ;  /* 0x0000000b060b7c11 */ /* 0x000fe2000f8e10ff */
[----:B------:R-:W-:Y:S01]  /*0fd0*/  IMAD.MOV.U32 R17, RZ, RZ, -0x800001 ;  /* 0xff7fffffff117424 */ /* 0x000fe200078e00ff */
[C---:B------:R-:W-:Y:S01]  /*0fe0*/  ISETP.LE.AND P5, PT, R12.reuse, UR5, PT ;  /* 0x000000050c007c0c */ /* 0x040fe2000bfa3270 */
[----:B------:R-:W-:Y:S01]  /*0ff0*/  UIADD3 UR5, UPT, UPT, UR9, 0x3, URZ ;  /* 0x0000000309057890 */ /* 0x000fe2000fffe0ff */
[C---:B------:R-:W-:Y:S01]  /*1000*/  ISETP.LE.AND P0, PT, R12.reuse, UR10, PT ;  /* 0x0000000a0c007c0c */ /* 0x040fe2000bf03270 */
[----:B------:R-:W-:Y:S01]  /*1010*/  UIADD3 UR10, UPT, UPT, UR9, 0x4, URZ ;  /* 0x00000004090a7890 */ /* 0x000fe2000fffe0ff */
[----:B------:R-:W-:Y:S01]  /*1020*/  MOV R16, 0xff7fffff ;  /* 0xff7fffff00107802 */ /* 0x000fe20000000f00 */
[----:B------:R-:W-:Y:S01]  /*1030*/  IMAD.MOV.U32 R20, RZ, RZ, -0x800001 ;  /* 0xff7fffffff147424 */ /* 0x000fe200078e00ff */
[----:B------:R-:W-:Y:S01]  /*1040*/  MOV R18, 0xff7fffff ;  /* 0xff7fffff00127802 */ /* 0x000fe20000000f00 */
[----:B------:R-:W0:Y:S01]  /*1050*/  @!P4 LDS R14, [R11] ;  /* 0x000000000b0ec984 */ /* 0x000e220000000800 */
[C---:B------:R-:W-:Y:S01]  /*1060*/  ISETP.LE.AND P3, PT, R12.reuse, UR5, PT ;  /* 0x000000050c007c0c */ /* 0x040fe2000bf63270 */
[----:B------:R-:W-:Y:S01]  /*1070*/  UIADD3 UR5, UPT, UPT, UR9, 0x5, URZ ;  /* 0x0000000509057890 */ /* 0x000fe2000fffe0ff */
[C---:B------:R-:W-:Y:S01]  /*1080*/  ISETP.LE.AND P4, PT, R12.reuse, UR10, PT ;  /* 0x0000000a0c007c0c */ /* 0x040fe2000bf83270 */
[----:B------:R-:W-:Y:S01]  /*1090*/  UIADD3 UR10, UPT, UPT, UR9, 0x6, URZ ;  /* 0x00000006090a7890 */ /* 0x000fe2000fffe0ff */
[----:B------:R-:W-:Y:S01]  /*10a0*/  MOV R21, 0xff7fffff ;  /* 0xff7fffff00157802 */ /* 0x000fe20000000f00 */
[----:B------:R-:W1:Y:S01]  /*10b0*/  @!P5 LDS R15, [R11+0x4] ;  /* 0x000004000b0fd984 */ /* 0x000e620000000800 */
[----:B------:R-:W-:Y:S01]  /*10c0*/  IMAD.MOV.U32 R22, RZ, RZ, -0x800001 ;  /* 0xff7fffffff167424 */ /* 0x000fe200078e00ff */
[C---:B------:R-:W-:Y:S01]  /*10d0*/  ISETP.LE.AND P5, PT, R12.reuse, UR5, PT ;  /* 0x000000050c007c0c */ /* 0x040fe2000bfa3270 */
[----:B------:R-:W-:Y:S01]  /*10e0*/  UIADD3 UR5, UPT, UPT, UR9, 0x7, URZ ;  /* 0x0000000709057890 */ /* 0x000fe2000fffe0ff */
[----:B------:R-:W2:Y:S01]  /*10f0*/  @!P0 LDS R16, [R11+0x8] ;  /* 0x000008000b108984 */ /* 0x000ea20000000800 */
[----:B------:R-:W-:Y:S01]  /*1100*/  ISETP.LE.AND P0, PT, R12, UR10, PT ;  /* 0x0000000a0c007c0c */ /* 0x000fe2000bf03270 */
[----:B------:R-:W-:-:S02]  /*1110*/  UISETP.NE.AND UP1, UPT, UR7, 0x8, UPT ;  /* 0x000000080700788c */ /* 0x000fc4000bf25270 */
[----:B------:R-:W3:Y:S01]  /*1120*/  @!P3 LDS R17, [R11+0xc] ;  /* 0x00000c000b11b984 */ /* 0x000ee20000000800 */
[----:B------:R-:W-:Y:S01]  /*1130*/  ISETP.LE.AND P3, PT, R12, UR5, PT ;  /* 0x000000050c007c0c */ /* 0x000fe2000bf63270 */
[----:B------:R-:W-:Y:S02]  /*1140*/  UMOV UR5, UR7 ;  /* 0x0000000700057c82 */ /* 0x000fe40008000000 */
[----:B------:R-:W4:Y:S04]  /*1150*/  @!P4 LDS R18, [R11+0x10] ;  /* 0x000010000b12c984 */ /* 0x000f280000000800 */
[----:B------:R-:W5:Y:S04]  /*1160*/  @!P5 LDS R20, [R11+0x14] ;  /* 0x000014000b14d984 */ /* 0x000f680000000800 */
[----:B------:R-:W5:Y:S04]  /*1170*/  @!P0 LDS R21, [R11+0x18] ;  /* 0x000018000b158984 */ /* 0x000f680000000800 */
[----:B------:R-:W5:Y:S01]  /*1180*/  @!P3 LDS R22, [R11+0x1c] ;  /* 0x00001c000b16b984 */ /* 0x000f620000000800 */
[----:B0-----:R-:W-:-:S04]  /*1190*/  FMNMX R14, R14, -3.40282346638528859812e+38, !PT ;  /* 0xff7fffff0e0e7809 */ /* 0x001fc80007800000 */
[----:B-1----:R-:W-:-:S04]  /*11a0*/  FMNMX R15, R14, R15, !PT ;  /* 0x0000000f0e0f7209 */ /* 0x002fc80007800000 */
[----:B--2---:R-:W-:-:S04]  /*11b0*/  FMNMX R16, R15, R16, !PT ;  /* 0x000000100f107209 */ /* 0x004fc80007800000 */
[----:B---3--:R-:W-:-:S04]  /*11c0*/  FMNMX R17, R16, R17, !PT ;  /* 0x0000001110117209 */ /* 0x008fc80007800000 */
[----:B----4-:R-:W-:-:S04]  /*11d0*/  FMNMX R17, R17, R18, !PT ;  /* 0x0000001211117209 */ /* 0x010fc80007800000 */
[----:B-----5:R-:W-:-:S04]  /*11e0*/  FMNMX R20, R17, R20, !PT ;  /* 0x0000001411147209 */ /* 0x020fc80007800000 */
[----:B------:R-:W-:-:S04]  /*11f0*/  FMNMX R21, R20, R21, !PT ;  /* 0x0000001514157209 */ /* 0x000fc80007800000 */
[----:B------:R-:W-:Y:S01]  /*1200*/  FMNMX R14, R21, R22, !PT ;  /* 0x00000016150e7209 */ /* 0x000fe20007800000 */
[----:B------:R-:W-:Y:S06]  /*1210*/  BRA.U !UP1, `(.L_x_10) ;  /* 0x0000000109c47547 */ /* 0x000fec000b800000 */
[----:B------:R-:W0:Y:S01]  /*1220*/  LDCU UR18, c[0x0][0x398] ;  /* 0x00007300ff1277ac */ /* 0x000e220008000800 */
[----:B------:R-:W-:-:S05]  /*1230*/  UMOV UR13, 0x8 ;  /* 0x00000008000d7882 */ /* 0x000fca0000000000 */
.L_x_11:
[----:B------:R-:W-:Y:S01]  /*1240*/  UIADD3 UR5, UPT, UPT, UR9, UR13, URZ ;  /* 0x0000000d09057290 */ /* 0x000fe2000fffe0ff */
[----:B0-----:R-:W-:Y:S01]  /*1250*/  MOV R12, UR18 ;  /* 0x00000012000c7c02 */ /* 0x001fe20008000f00 */
[----:B------:R-:W-:Y:S01]  /*1260*/  VIADD R11, R6, UR13 ;  /* 0x0000000d060b7c36 */ /* 0x000fe20008000000 */
[----:B------:R-:W-:Y:S01]  /*1270*/  MOV R15, 0xff7fffff ;  /* 0xff7fffff000f7802 */ /* 0x000fe20000000f00 */
[----:B------:R-:W-:Y:S01]  /*1280*/  UIADD3 UR12, UPT, UPT, UR5, 0x1, URZ ;  /* 0x00000001050c7890 */ /* 0x000fe2000fffe0ff */
[----:B------:R-:W-:Y:S01]  /*1290*/  IMAD.MOV.U32 R16, RZ, RZ, -0x800001 ;  /* 0xff7fffffff107424 */ /* 0x000fe200078e00ff */
[C---:B------:R-:W-:Y:S01]  /*12a0*/  ISETP.LE.AND P4, PT, R12.reuse, UR5, PT ;  /* 0x000000050c007c0c */ /* 0x040fe2000bf83270 */
[----:B------:R-:W-:Y:S01]  /*12b0*/  UIADD3 UR10, UPT, UPT, UR5, 0x2, URZ ;  /* 0x00000002050a7890 */ /* 0x000fe2000fffe0ff */
[----:B------:R-:W-:Y:S01]  /*12c0*/  LEA R23, R11, UR11, 0x2 ;  /* 0x0000000b0b177c11 */ /* 0x000fe2000f8e10ff */
[----:B------:R-:W-:Y:S01]  /*12d0*/  IMAD.MOV.U32 R18, RZ, RZ, -0x800001 ;  /* 0xff7fffffff127424 */ /* 0x000fe200078e00ff */
[C---:B------:R-:W-:Y:S01]  /*12e0*/  ISETP.LE.AND P5, PT, R12.reuse, UR12, PT ;  /* 0x0000000c0c007c0c */ /* 0x040fe2000bfa3270 */
[----:B------:R-:W-:Y:S01]  /*12f0*/  UIADD3 UR12, UPT, UPT, UR5, 0x3, URZ ;  /* 0x00000003050c7890 */ /* 0x000fe2000fffe0ff */
[----:B------:R-:W-:Y:S01]  /*1300*/  MOV R17, 0xff7fffff ;  /* 0xff7fffff00117802 */ /* 0x000fe20000000f00 */
[----:B------:R-:W-:Y:S01]  /*1310*/  IMAD.MOV.U32 R21, RZ, RZ, -0x800001 ;  /* 0xff7fffffff157424 */ /* 0x000fe200078e00ff */
[C---:B------:R-:W-:Y:S01]  /*1320*/  ISETP.LE.AND P0, PT, R12.reuse, UR10, PT ;  /* 0x0000000a0c007c0c */ /* 0x040fe2000bf03270 */
[----:B------:R-:W-:Y:S01]  /*1330*/  UIADD3 UR10, UPT, UPT, UR5, 0x4, URZ ;  /* 0x00000004050a7890 */ /* 0x000fe2000fffe0ff */
[----:B------:R-:W-:Y:S01]  /*1340*/  MOV R20, 0xff7fffff ;  /* 0xff7fffff00147802 */ /* 0x000fe20000000f00 */
[----:B------:R-:W-:Y:S01]  /*1350*/  IMAD.MOV.U32 R11, RZ, RZ, -0x800001 ;  /* 0xff7fffffff0b7424 */ /* 0x000fe200078e00ff */
[C---:B------:R-:W-:Y:S01]  /*1360*/  ISETP.LE.AND P3, PT, R12.reuse, UR12, PT ;  /* 0x0000000c0c007c0c */ /* 0x040fe2000bf63270 */
[----:B------:R-:W0:Y:S01]  /*1370*/  @!P4 LDS R15, [R23] ;  /* 0x00000000170fc984 */ /* 0x000e220000000800 */
[----:B------:R-:W-:Y:S01]  /*1380*/  UIADD3 UR12, UPT, UPT, UR5, 0x5, URZ ;  /* 0x00000005050c7890 */ /* 0x000fe2000fffe0ff */
[C---:B------:R-:W-:Y:S01]  /*1390*/  ISETP.LE.AND P4, PT, R12.reuse, UR10, PT ;  /* 0x0000000a0c007c0c */ /* 0x040fe2000bf83270 */
[----:B------:R-:W-:Y:S01]  /*13a0*/  UIADD3 UR10, UPT, UPT, UR5, 0x6, URZ ;  /* 0x00000006050a7890 */ /* 0x000fe2000fffe0ff */
[----:B------:R-:W1:Y:S01]  /*13b0*/  @!P5 LDS R16, [R23+0x4] ;  /* 0x000004001710d984 */ /* 0x000e620000000800 */
[----:B------:R-:W-:Y:S01]  /*13c0*/  UIADD3 UR5, UPT, UPT, UR5, 0x7, URZ ;  /* 0x0000000705057890 */ /* 0x000fe2000fffe0ff */
[----:B------:R-:W-:Y:S01]  /*13d0*/  MOV R22, 0xff7fffff ;  /* 0xff7fffff00167802 */ /* 0x000fe20000000f00 */
[----:B------:R-:W-:Y:S01]  /*13e0*/  UIADD3 UR13, UPT, UPT, UR13, 0x8, URZ ;  /* 0x000000080d0d7890 */ /* 0x000fe2000fffe0ff */
[C---:B------:R-:W-:Y:S01]  /*13f0*/  ISETP.LE.AND P5, PT, R12.reuse, UR12, PT ;  /* 0x0000000c0c007c0c */ /* 0x040fe2000bfa3270 */
[----:B------:R-:W2:Y:S01]  /*1400*/  @!P0 LDS R17, [R23+0x8] ;  /* 0x0000080017118984 */ /* 0x000ea20000000800 */
[----:B------:R-:W-:Y:S01]  /*1410*/  ISETP.LE.AND P0, PT, R12, UR10, PT ;  /* 0x0000000a0c007c0c */ /* 0x000fe2000bf03270 */
[----:B------:R-:W-:-:S02]  /*1420*/  UISETP.NE.AND UP1, UPT, UR13, UR7, UPT ;  /* 0x000000070d00728c */ /* 0x000fc4000bf25270 */
[----:B------:R-:W3:Y:S01]  /*1430*/  @!P3 LDS R18, [R23+0xc] ;  /* 0x00000c001712b984 */ /* 0x000ee20000000800 */
[----:B------:R-:W-:-:S03]  /*1440*/  ISETP.LE.AND P3, PT, R12, UR5, PT ;  /* 0x000000050c007c0c */ /* 0x000fc6000bf63270 */
[----:B------:R-:W4:Y:S04]  /*1450*/  @!P4 LDS R20, [R23+0x10] ;  /* 0x000010001714c984 */ /* 0x000f280000000800 */
[----:B------:R-:W5:Y:S04]  /*1460*/  @!P5 LDS R21, [R23+0x14] ;  /* 0x000014001715d984 */ /* 0x000f680000000800 */
[----:B------:R-:W5:Y:S04]  /*1470*/  @!P0 LDS R22, [R23+0x18] ;  /* 0x0000180017168984 */ /* 0x000f680000000800 */
[----:B------:R-:W5:Y:S01]  /*1480*/  @!P3 LDS R11, [R23+0x1c] ;  /* 0x00001c00170bb984 */ /* 0x000f620000000800 */
[----:B0-----:R-:W-:-:S04]  /*1490*/  FMNMX R15, R15, R14, !PT ;  /* 0x0000000e0f0f7209 */ /* 0x001fc80007800000 */
[----:B-1----:R-:W-:-:S04]  /*14a0*/  FMNMX R16, R15, R16, !PT ;  /* 0x000000100f107209 */ /* 0x002fc80007800000 */
[----:B--2---:R-:W-:-:S04]  /*14b0*/  FMNMX R17, R16, R17, !PT ;  /* 0x0000001110117209 */ /* 0x004fc80007800000 */
[----:B---3--:R-:W-:-:S04]  /*14c0*/  FMNMX R17, R17, R18, !PT ;  /* 0x0000001211117209 */ /* 0x008fc80007800000 */
[----:B----4-:R-:W-:-:S04]  /*14d0*/  FMNMX R20, R17, R20, !PT ;  /* 0x0000001411147209 */ /* 0x010fc80007800000 */
[----:B-----5:R-:W-:-:S04]  /*14e0*/  FMNMX R21, R20, R21, !PT ;  /* 0x0000001514157209 */ /* 0x020fc80007800000 */
[----:B------:R-:W-:-:S04]  /*14f0*/  FMNMX R22, R21, R22, !PT ;  /* 0x0000001615167209 */ /* 0x000fc80007800000 */
[----:B------:R-:W-:Y:S01]  /*1500*/  FMNMX R14, R22, R11, !PT ;  /* 0x0000000b160e7209 */ /* 0x000fe20007800000 */
[----:B------:R-:W-:Y:S06]  /*1510*/  BRA.U UP1, `(.L_x_11) ;  /* 0xfffffffd01487547 */ /* 0x000fec000b83ffff */
[----:B------:R-:W-:-:S05]  /*1520*/  UMOV UR5, UR7 ;  /* 0x0000000700057c82 */ /* 0x000fca0008000000 */
.L_x_10:
[----:B------:R-:W-:-:S09]  /*1530*/  UISETP.NE.AND UP1, UPT, UR16, URZ, UPT ;  /* 0x000000ff1000728c */ /* 0x000fd2000bf25270 */
[----:B------:R-:W-:Y:S05]  /*1540*/  BRA.U !UP1, `(.L_x_9) ;  /* 0x0000000109f47547 */ /* 0x000fea000b800000 */
[----:B------:R-:W-:Y:S02]  /*1550*/  UIADD3 UR10, UPT, UPT, UR16, -0x1, URZ ;  /* 0xffffffff100a7890 */ /* 0x000fe4000fffe0ff */
[----:B------:R-:W-:Y:S02]  /*1560*/  UISETP.NE.AND UP2, UPT, UR17, URZ, UPT ;  /* 0x000000ff1100728c */ /* 0x000fe4000bf45270 */
[----:B------:R-:W-:-:S09]  /*1570*/  UISETP.GE.U32.AND UP1, UPT, UR10, 0x3, UPT ;  /* 0x000000030a00788c */ /* 0x000fd2000bf26070 */
[----:B------:R-:W-:Y:S05]  /*1580*/  BRA.U !UP1, `(.L_x_12) ;  /* 0x0000000109687547 */ /* 0x000fea000b800000 */
[----:B------:R-:W0:Y:S01]  /*1590*/  S2UR UR13, SR_CgaCtaId ;  /* 0x00000000000d79c3 */ /* 0x000e220000008800 */
[----:B------:R-:W-:Y:S02]  /*15a0*/  UIADD3 UR10, UPT, UPT, UR9, UR5, URZ ;  /* 0x00000005090a7290 */ /* 0x000fe4000fffe0ff */
[----:B------:R-:W-:Y:S01]  /*15b0*/  IADD3 R11, PT, PT, R6, UR5, RZ ;  /* 0x00000005060b7c10 */ /* 0x000fe2000fffe0ff */
[----:B------:R-:W-:Y:S01]  /*15c0*/  UMOV UR12, 0x400 ;  /* 0x00000400000c7882 */ /* 0x000fe20000000000 */
[----:B------:R-:W-:Y:S01]  /*15d0*/  IMAD.MOV.U32 R15, RZ, RZ, -0x800001 ;  /* 0xff7fffffff0f7424 */ /* 0x000fe200078e00ff */
[----:B------:R-:W-:Y:S01]  /*15e0*/  UIADD3 UR18, UPT, UPT, UR10, 0x1, URZ ;  /* 0x000000010a127890 */ /* 0x000fe2000fffe0ff */
[----:B------:R-:W-:Y:S01]  /*15f0*/  IMAD.MOV.U32 R16, RZ, RZ, -0x800001 ;  /* 0xff7fffffff107424 */ /* 0x000fe200078e00ff */
[C---:B------:R-:W-:Y:S01]  /*1600*/  ISETP.LE.AND P0, PT, R12.reuse, UR10, PT ;  /* 0x0000000a0c007c0c */ /* 0x040fe2000bf03270 */
[----:B------:R-:W-:Y:S01]  /*1610*/  UIADD3 UR19, UPT, UPT, UR10, 0x2, URZ ;  /* 0x000000020a137890 */ /* 0x000fe2000fffe0ff */
[----:B------:R-:W-:Y:S01]  /*1620*/  MOV R17, 0xff7fffff ;  /* 0xff7fffff00117802 */ /* 0x000fe20000000f00 */
[----:B------:R-:W-:Y:S01]  /*1630*/  UIADD3 UR10, UPT, UPT, UR10, 0x3, URZ ;  /* 0x000000030a0a7890 */ /* 0x000fe2000fffe0ff */
[----:B------:R-:W-:Y:S01]  /*1640*/  ISETP.LE.AND P3, PT, R12, UR18, PT ;  /* 0x000000120c007c0c */ /* 0x000fe2000bf63270 */
[----:B------:R-:W-:-:S02]  /*1650*/  UIADD3 UR5, UPT, UPT, UR5, 0x4, URZ ;  /* 0x0000000405057890 */ /* 0x000fc4000fffe0ff */
[C---:B------:R-:W-:Y:S02]  /*1660*/  ISETP.LE.AND P4, PT, R12.reuse, UR19, PT ;  /* 0x000000130c007c0c */ /* 0x040fe4000bf83270 */
[----:B------:R-:W-:Y:S01]  /*1670*/  ISETP.LE.AND P5, PT, R12, UR10, PT ;  /* 0x0000000a0c007c0c */ /* 0x000fe2000bfa3270 */
[----:B0-----:R-:W-:-:S06]  /*1680*/  ULEA UR12, UR13, UR12, 0x18 ;  /* 0x0000000c0d0c7291 */ /* 0x001fcc000f8ec0ff */
[----:B------:R-:W-:Y:S02]  /*1690*/  LEA R18, R11, UR12, 0x2 ;  /* 0x0000000c0b127c11 */ /* 0x000fe4000f8e10ff */
[----:B------:R-:W-:-:S03]  /*16a0*/  MOV R11, 0xff7fffff ;  /* 0xff7fffff000b7802 */ /* 0x000fc60000000f00 */
[----:B------:R-:W0:Y:S04]  /*16b0*/  @!P0 LDS R15, [R18] ;  /* 0x00000000120f8984 */ /* 0x000e280000000800 */
[----:B------:R-:W1:Y:S04]  /*16c0*/  @!P3 LDS R11, [R18+0x4] ;  /* 0x00000400120bb984 */ /* 0x000e680000000800 */
[----:B------:R-:W2:Y:S04]  /*16d0*/  @!P4 LDS R16, [R18+0x8] ;  /* 0x000008001210c984 */ /* 0x000ea80000000800 */
[----:B------:R-:W3:Y:S01]  /*16e0*/  @!P5 LDS R17, [R18+0xc] ;  /* 0x00000c001211d984 */ /* 0x000ee20000000800 */
[----:B0-----:R-:W-:-:S04]  /*16f0*/  FMNMX R14, R14, R15, !PT ;  /* 0x0000000f0e0e7209 */ /* 0x001fc80007800000 */
[----:B-1----:R-:W-:-:S04]  /*1700*/  FMNMX R11, R14, R11, !PT ;  /* 0x0000000b0e0b7209 */ /* 0x002fc80007800000 */
[----:B--2---:R-:W-:-:S04]  /*1710*/  FMNMX R16, R11, R16, !PT ;  /* 0x000000100b107209 */ /* 0x004fc80007800000 */
[----:B---3--:R-:W-:-:S07]  /*1720*/  FMNMX R14, R16, R17, !PT ;  /* 0x00000011100e7209 */ /* 0x008fce0007800000 */
.L_x_12:
[----:B------:R-:W-:Y:S05]  /*1730*/  BRA.U !UP2, `(.L_x_9) ;  /* 0x000000010a787547 */ /* 0x000fea000b800000 */
[----:B------:R-:W-:Y:S02]  /*1740*/  UISETP.NE.AND UP1, UPT, UR17, 0x1, UPT ;  /* 0x000000011100788c */ /* 0x000fe4000bf25270 */
[----:B------:R-:W-:-:S07]  /*1750*/  UISETP.NE.AND UP2, UPT, UR8, URZ, UPT ;  /* 0x000000ff0800728c */ /* 0x000fce000bf45270 */
[----:B------:R-:W-:Y:S05]  /*1760*/  BRA.U !UP1, `(.L_x_13) ;  /* 0x0000000109407547 */ /* 0x000fea000b800000 */
[----:B------:R-:W0:Y:S01]  /*1770*/  S2UR UR12, SR_CgaCtaId ;  /* 0x00000000000c79c3 */ /* 0x000e220000008800 */
[----:B------:R-:W-:Y:S02]  /*1780*/  UIADD3 UR18, UPT, UPT, UR9, UR5, URZ ;  /* 0x0000000509127290 */ /* 0x000fe4000fffe0ff */
[----:B------:R-:W-:Y:S01]  /*1790*/  VIADD R15, R6, UR5 ;  /* 0x00000005060f7c36 */ /* 0x000fe20008000000 */
[----:B------:R-:W-:Y:S01]  /*17a0*/  UMOV UR10, 0x400 ;  /* 0x00000400000a7882 */ /* 0x000fe20000000000 */
[----:B------:R-:W-:Y:S01]  /*17b0*/  MOV R11, 0xff7fffff ;  /* 0xff7fffff000b7802 */ /* 0x000fe20000000f00 */
[----:B------:R-:W-:Y:S02]  /*17c0*/  UIADD3 UR13, UPT, UPT, UR18, 0x1, URZ ;  /* 0x00000001120d7890 */ /* 0x000fe4000fffe0ff */
[----:B------:R-:W-:Y:S01]  /*17d0*/  ISETP.LE.AND P0, PT, R12, UR18, PT ;  /* 0x000000120c007c0c */ /* 0x000fe2000bf03270 */
[----:B------:R-:W-:-:S03]  /*17e0*/  UIADD3 UR5, UPT, UPT, UR5, 0x2, URZ ;  /* 0x0000000205057890 */ /* 0x000fc6000fffe0ff */
[----:B------:R-:W-:Y:S01]  /*17f0*/  ISETP.LE.AND P3, PT, R12, UR13, PT ;  /* 0x0000000d0c007c0c */ /* 0x000fe2000bf63270 */
[----:B0-----:R-:W-:-:S06]  /*1800*/  ULEA UR10, UR12, UR10, 0x18 ;  /* 0x0000000a0c0a7291 */ /* 0x001fcc000f8ec0ff */
[----:B------:R-:W-:Y:S01]  /*1810*/  LEA R16, R15, UR10, 0x2 ;  /* 0x0000000a0f107c11 */ /* 0x000fe2000f8e10ff */
[----:B------:R-:W-:-:S04]  /*1820*/  IMAD.MOV.U32 R15, RZ, RZ, -0x800001 ;  /* 0xff7fffffff0f7424 */ /* 0x000fc800078e00ff */
[----:B------:R-:W0:Y:S04]  /*1830*/  @!P0 LDS R11, [R16] ;  /* 0x00000000100b8984 */ /* 0x000e280000000800 */
[----:B------:R-:W1:Y:S01]  /*1840*/  @!P3 LDS R15, [R16+0x4] ;  /* 0x00000400100fb984 */ /* 0x000e620000000800 */
[----:B0-----:R-:W-:-:S04]  /*1850*/  FMNMX R14, R14, R11, !PT ;  /* 0x0000000b0e0e7209 */ /* 0x001fc80007800000 */
[----:B-1----:R-:W-:-:S07]  /*1860*/  FMNMX R14, R14, R15, !PT ;  /* 0x0000000f0e0e7209 */ /* 0x002fce0007800000 */
.L_x_13:
[----:B------:R-:W-:Y:S05]  /*1870*/  BRA.U !UP2, `(.L_x_9) ;  /* 0x000000010a287547 */ /* 0x000fea000b800000 */
[----:B------:R-:W-:-:S06]  /*1880*/  UIADD3 UR10, UPT, UPT, UR9, UR5, URZ ;  /* 0x00000005090a7290 */ /* 0x000fcc000fffe0ff */
[----:B------:R-:W-:-:S13]  /*1890*/  ISETP.LE.AND P0, PT, R12, UR10, PT ;  /* 0x0000000a0c007c0c */ /* 0x000fda000bf03270 */
[----:B------:R-:W0:Y:S01]  /*18a0*/  @!P0 S2R R16, SR_CgaCtaId ;  /* 0x0000000000108919 */ /* 0x000e220000008800 */
[----:B------:R-:W-:Y:S02]  /*18b0*/  @!P0 MOV R11, 0x400 ;  /* 0x00000400000b8802 */ /* 0x000fe40000000f00 */
[----:B------:R-:W-:Y:S02]  /*18c0*/  @!P0 IADD3 R15, PT, PT, R6, UR5, RZ ;  /* 0x00000005060f8c10 */ /* 0x000fe4000fffe0ff */
[----:B0-----:R-:W-:Y:S01]  /*18d0*/  @!P0 LEA R16, R16, R11, 0x18 ;  /* 0x0000000b10108211 */ /* 0x001fe200078ec0ff */
[----:B------:R-:W-:-:S03]  /*18e0*/  IMAD.MOV.U32 R11, RZ, RZ, -0x800001 ;  /* 0xff7fffffff0b7424 */ /* 0x000fc600078e00ff */
[----:B------:R-:W-:-:S05]  /*18f0*/  @!P0 LEA R15, R15, R16, 0x2 ;  /* 0x000000100f0f8211 */ /* 0x000fca00078e10ff */
[----:B------:R-:W0:Y:S02]  /*1900*/  @!P0 LDS R11, [R15] ;  /* 0x000000000f0b8984 */ /* 0x000e240000000800 */
[----:B0-----:R-:W-:-:S07]  /*1910*/  FMNMX R14, R14, R11, !PT ;  /* 0x0000000b0e0e7209 */ /* 0x001fce0007800000 */
.L_x_9:
[----:B------:R-:W-:Y:S01]  /*1920*/  IMAD.MOV.U32 R11, RZ, RZ, RZ ;  /* 0x000000ffff0b7224 */ /* 0x000fe200078e00ff */
[----:B------:R-:W-:Y:S06]  /*1930*/  BRA.U !UP0, `(.L_x_14) ;  /* 0x0000000d084c7547 */ /* 0x000fec000b800000 */
[----:B------:R-:W0:Y:S01]  /*1940*/  LDCU UR5, c[0x0][0x3a4] ;  /* 0x00007480ff0577ac */ /* 0x000e220008000800 */
[----:B------:R-:W-:Y:S01]  /*1950*/  HFMA2 R11, -RZ, RZ, 0, 0 ;  /* 0x00000000ff0b7431 */ /* 0x000fe200000001ff */
[----:B0-----:R-:W-:-:S03]  /*1960*/  UISETP.GE.U32.AND UP0, UPT, UR5, 0x8, UPT ;  /* 0x000000080500788c */ /* 0x001fc6000bf06070 */
[----:B------:R-:W-:-:S06]  /*1970*/  UMOV UR5, URZ ;  /* 0x000000ff00057c82 */ /* 0x000fcc0008000000 */
[----:B------:R-:W-:Y:S05]  /*1980*/  BRA.U !UP0, `(.L_x_15) ;  /* 0x0000000508947547 */ /* 0x000fea000b800000 */
[----:B------:R-:W0:Y:S01]  /*1990*/  S2UR UR10, SR_CgaCtaId ;  /* 0x00000000000a79c3 */ /* 0x000e220000008800 */
[----:B------:R-:W-:Y:S01]  /*19a0*/  UMOV UR5, 0x400 ;  /* 0x0000040000057882 */ /* 0x000fe20000000000 */
[----:B------:R-:W-:Y:S01]  /*19b0*/  IMAD.MOV.U32 R11, RZ, RZ, RZ ;  /* 0x000000ffff0b7224 */ /* 0x000fe200078e00ff */
[----:B------:R-:W1:Y:S01]  /*19c0*/  LDCU UR19, c[0x0][0x398] ;  /* 0x00007300ff1377ac */ /* 0x000e620008000800 */
[----:B0-----:R-:W-:-:S03]  /*19d0*/  ULEA UR12, UR10, UR5, 0x18 ;  /* 0x000000050a0c7291 */ /* 0x001fc6000f8ec0ff */
[----:B-1----:R-:W-:-:S09]  /*19e0*/  UMOV UR5, URZ ;  /* 0x000000ff00057c82 */ /* 0x002fd20008000000 */
.L_x_16:
[----:B------:R-:W-:Y:S01]  /*19f0*/  UIADD3 UR10, UPT, UPT, UR9, UR5, URZ ;  /* 0x00000005090a7290 */ /* 0x000fe2000fffe0ff */
[----:B------:R-:W-:Y:S01]  /*1a00*/  MOV R12, UR19 ;  /* 0x00000013000c7c02 */ /* 0x000fe20008000f00 */
        /* <DEDUP_REMOVED lines=8> */
[----:B------:R-:W-:Y:S01]  /*1a90*/  ISETP.LE.AND P3, PT, R12, UR13, PT ;  /* 0x0000000d0c007c0c */ /* 0x000fe2000bf63270 */
[----:B------:R-:W-:Y:S01]  /*1aa0*/  UIADD3 UR13, UPT, UPT, UR10, 0x3, URZ ;  /* 0x000000030a0d7890 */ /* 0x000fe2000fffe0ff */
[----:B------:R-:W-:Y:S01]  /*1ab0*/  MOV R18, 0xff7fffff ;  /* 0xff7fffff00127802 */ /* 0x000fe20000000f00 */
[----:B------:R-:W-:Y:S01]  /*1ac0*/  IMAD.MOV.U32 R17, RZ, RZ, -0x800001 ;  /* 0xff7fffffff117424 */ /* 0x000fe200078e00ff */
[----:B------:R-:W-:Y:S01]  /*1ad0*/  MOV R23, 0xff7fffff ;  /* 0xff7fffff00177802 */ /* 0x000fe20000000f00 */
[----:B------:R-:W-:Y:S01]  /*1ae0*/  IMAD.MOV.U32 R15, RZ, RZ, -0x800001 ;  /* 0xff7fffffff0f7424 */ /* 0x000fe200078e00ff */
[----:B------:R-:W-:Y:S01]  /*1af0*/  MOV R21, 0xff7fffff ;  /* 0xff7fffff00157802 */ /* 0x000fe20000000f00 */
[----:B------:R-:W-:-:S02]  /*1b00*/  UIADD3 UR5, UPT, UPT, UR5, 0x8, URZ ;  /* 0x0000000805057890 */ /* 0x000fc4000fffe0ff */
[----:B------:R-:W0:Y:S01]  /*1b10*/  @!P0 LDS R27, [R24] ;  /* 0x00000000181b8984 */ /* 0x000e220000000800 */
[C---:B------:R-:W-:Y:S01]  /*1b20*/  ISETP.LE.AND P0, PT, R12.reuse, UR18, PT ;  /* 0x000000120c007c0c */ /* 0x040fe2000bf03270 */
[----:B------:R-:W-:Y:S02]  /*1b30*/  UIADD3 UR18, UPT, UPT, UR10, 0x5, URZ ;  /* 0x000000050a127890 */ /* 0x000fe4000fffe0ff */
[----:B------:R-:W1:Y:S01]  /*1b40*/  @!P3 LDS R29, [R24+0x4] ;  /* 0x00000400181db984 */ /* 0x000e620000000800 */
[C---:B------:R-:W-:Y:S01]  /*1b50*/  ISETP.LE.AND P3, PT, R12.reuse, UR13, PT ;  /* 0x0000000d0c007c0c */ /* 0x040fe2000bf63270 */
[----:B------:R-:W-:Y:S02]  /*1b60*/  UIADD3 UR13, UPT, UPT, UR10, 0x4, URZ ;  /* 0x000000040a0d7890 */ /* 0x000fe4000fffe0ff */
[----:B------:R-:W-:Y:S01]  /*1b70*/  ISETP.LE.AND P4, PT, R12, UR18, PT ;  /* 0x000000120c007c0c */ /* 0x000fe2000bf83270 */
[----:B------:R-:W-:-:S05]  /*1b80*/  UISETP.NE.AND UP0, UPT, UR5, UR7, UPT ;  /* 0x000000070500728c */ /* 0x000fca000bf05270 */
[----:B------:R-:W2:Y:S01]  /*1b90*/  @!P0 LDS R18, [R24+0x8] ;  /* 0x0000080018128984 */ /* 0x000ea20000000800 */
[----:B------:R-:W-:Y:S01]  /*1ba0*/  ISETP.LE.AND P0, PT, R12, UR13, PT ;  /* 0x0000000d0c007c0c */ /* 0x000fe2000bf03270 */
[----:B------:R-:W-:Y:S02]  /*1bb0*/  UIADD3 UR13, UPT, UPT, UR10, 0x6, URZ ;  /* 0x000000060a0d7890 */ /* 0x000fe4000fffe0ff */
[----:B------:R-:W3:Y:S01]  /*1bc0*/  @!P3 LDS R25, [R24+0xc] ;  /* 0x00000c001819b984 */ /* 0x000ee20000000800 */
[----:B------:R-:W-:-:S03]  /*1bd0*/  UIADD3 UR10, UPT, UPT, UR10, 0x7, URZ ;  /* 0x000000070a0a7890 */ /* 0x000fc6000fffe0ff */
[C---:B------:R-:W-:Y:S01]  /*1be0*/  ISETP.LE.AND P3, PT, R12.reuse, UR13, PT ;  /* 0x0000000d0c007c0c */ /* 0x040fe2000bf63270 */
[----:B------:R-:W4:Y:S05]  /*1bf0*/  @!P4 LDS R17, [R24+0x14] ;  /* 0x000014001811c984 */ /* 0x000f2a0000000800 */
[----:B------:R-:W5:Y:S01]  /*1c00*/  @!P0 LDS R23, [R24+0x10] ;  /* 0x0000100018178984 */ /* 0x000f620000000800 */
[----:B------:R-:W-:-:S06]  /*1c10*/  ISETP.LE.AND P0, PT, R12, UR10, PT ;  /* 0x0000000a0c007c0c */ /* 0x000fcc000bf03270 */
[----:B------:R-:W5:Y:S01]  /*1c20*/  @!P3 LDS R21, [R24+0x18] ;  /* 0x000018001815b984 */ /* 0x000f620000000800 */
[----:B0-----:R-:W-:-:S06]  /*1c30*/  FADD R27, R27, -R14 ;  /* 0x8000000e1b1b7221 */ /* 0x001fcc0000000000 */
[----:B------:R-:W0:Y:S01]  /*1c40*/  @!P0 LDS R15, [R24+0x1c] ;  /* 0x00001c00180f8984 */ /* 0x000e220000000800 */
[----:B-1----:R-:W-:Y:S01]  /*1c50*/  FADD R29, R29, -R14 ;  /* 0x8000000e1d1d7221 */ /* 0x002fe20000000000 */
[----:B------:R-:W-:-:S03]  /*1c60*/  FMUL R16, R27, 1.4426950216293334961 ;  /* 0x3fb8aa3b1b107820 */ /* 0x000fc60000400000 */
[----:B------:R-:W-:Y:S02]  /*1c70*/  FMUL R20, R29, 1.4426950216293334961 ;  /* 0x3fb8aa3b1d147820 */ /* 0x000fe40000400000 */
[----:B------:R-:W-:-:S03]  /*1c80*/  FSETP.GEU.AND P3, PT, R16, -126, PT ;  /* 0xc2fc00001000780b */ /* 0x000fc60003f6e000 */
[----:B------:R-:W-:Y:S01]  /*1c90*/  FSETP.GEU.AND P6, PT, R20, -126, PT ;  /* 0xc2fc00001400780b */ /* 0x000fe20003fce000 */
[----:B--2---:R-:W-:-:S04]  /*1ca0*/  FADD R18, R18, -R14 ;  /* 0x8000000e12127221 */ /* 0x004fc80000000000 */
[----:B------:R-:W-:Y:S01]  /*1cb0*/  FMUL R18, R18, 1.4426950216293334961 ;  /* 0x3fb8aa3b12127820 */ /* 0x000fe20000400000 */
[----:B---3--:R-:W-:-:S04]  /*1cc0*/  FADD R25, R25, -R14 ;  /* 0x8000000e19197221 */ /* 0x008fc80000000000 */
[----:B------:R-:W-:Y:S01]  /*1cd0*/  FSETP.GEU.AND P5, PT, R18, -126, PT ;  /* 0xc2fc00001200780b */ /* 0x000fe20003fae000 */
[----:B------:R-:W-:Y:S01]  /*1ce0*/  @!P3 FMUL R16, R16, 0.5 ;  /* 0x3f0000001010b820 */ /* 0x000fe20000400000 */
[----:B------:R-:W-:Y:S01]  /*1cf0*/  FMUL R22, R25, 1.4426950216293334961 ;  /* 0x3fb8aa3b19167820 */ /* 0x000fe20000400000 */
[----:B------:R-:W-:Y:S01]  /*1d00*/  @!P6 FMUL R20, R20, 0.5 ;  /* 0x3f0000001414e820 */ /* 0x000fe20000400000 */
[--C-:B----4-:R-:W-:Y:S01]  /*1d10*/  FADD R17, R17, -R14.reuse ;  /* 0x8000000e11117221 */ /* 0x110fe20000000000 */
[--C-:B-----5:R-:W-:Y:S02]  /*1d20*/  FADD R23, R23, -R14.reuse ;  /* 0x8000000e17177221 */ /* 0x120fe40000000000 */
[----:B------:R-:W1:Y:S01]  /*1d30*/  MUFU.EX2 R16, R16 ;  /* 0x0000001000107308 */ /* 0x000e620000000800 */
[----:B------:R-:W-:Y:S01]  /*1d40*/  FSETP.GEU.AND P0, PT, R22, -126, PT ;  /* 0xc2fc00001600780b */ /* 0x000fe20003f0e000 */
[----:B------:R-:W-:Y:S01]  /*1d50*/  FMUL R23, R23, 1.4426950216293334961 ;  /* 0x3fb8aa3b17177820 */ /* 0x000fe20000400000 */
[----:B------:R-:W-:Y:S01]  /*1d60*/  FMUL R17, R17, 1.4426950216293334961 ;  /* 0x3fb8aa3b11117820 */ /* 0x000fe20000400000 */
[----:B------:R-:W-:-:S02]  /*1d70*/  FADD R21, R21, -R14 ;  /* 0x8000000e15157221 */ /* 0x000fc40000000000 */
[----:B------:R-:W-:Y:S01]  /*1d80*/  @!P5 FMUL R18, R18, 0.5 ;  /* 0x3f0000001212d820 */ /* 0x000fe20000400000 */
[----:B------:R-:W-:Y:S01]  /*1d90*/  FSETP.GEU.AND P4, PT, R23, -126, PT ;  /* 0xc2fc00001700780b */ /* 0x000fe20003f8e000 */
[----:B------:R-:W2:Y:S01]  /*1da0*/  MUFU.EX2 R20, R20 ;  /* 0x0000001400147308 */ /* 0x000ea20000000800 */
[----:B------:R-:W-:Y:S01]  /*1db0*/  FMUL R21, R21, 1.4426950216293334961 ;  /* 0x3fb8aa3b15157820 */ /* 0x000fe20000400000 */
[----:B0-----:R-:W-:-:S04]  /*1dc0*/  FADD R15, R15, -R14 ;  /* 0x8000000e0f0f7221 */ /* 0x001fc80000000000 */
[----:B------:R-:W-:Y:S02]  /*1dd0*/  @!P0 FMUL R22, R22, 0.5 ;  /* 0x3f00000016168820 */ /* 0x000fe40000400000 */
[----:B------:R-:W0:Y:S01]  /*1de0*/  MUFU.EX2 R18, R18 ;  /* 0x0000001200127308 */ /* 0x000e220000000800 */
[----:B-1----:R-:W-:Y:S01]  /*1df0*/  @!P3 FMUL R16, R16, R16 ;  /* 0x000000101010b220 */ /* 0x002fe20000400000 */
[----:B------:R-:W-:Y:S01]  /*1e00*/  FSETP.GEU.AND P3, PT, R17, -126, PT ;  /* 0xc2fc00001100780b */ /* 0x000fe20003f6e000 */
[----:B------:R-:W-:Y:S01]  /*1e10*/  FMUL R24, R15, 1.4426950216293334961 ;  /* 0x3fb8aa3b0f187820 */ /* 0x000fe20000400000 */
[----:B------:R-:W-:Y:S01]  /*1e20*/  @!P4 FMUL R23, R23, 0.5 ;  /* 0x3f0000001717c820 */ /* 0x000fe20000400000 */
[----:B------:R-:W-:-:S03]  /*1e30*/  FADD R11, R16, R11 ;  /* 0x0000000b100b7221 */ /* 0x000fc60000000000 */
[----:B------:R-:W1:Y:S01]  /*1e40*/  MUFU.EX2 R22, R22 ;  /* 0x0000001600167308 */ /* 0x000e620000000800 */
[----:B--2---:R-:W-:Y:S01]  /*1e50*/  @!P6 FMUL R20, R20, R20 ;  /* 0x000000141414e220 */ /* 0x004fe20000400000 */
[----:B------:R-:W-:-:S03]  /*1e60*/  FSETP.GEU.AND P6, PT, R21, -126, PT ;  /* 0xc2fc00001500780b */ /* 0x000fc60003fce000 */
[----:B------:R-:W-:Y:S02]  /*1e70*/  FADD R11, R11, R20 ;  /* 0x000000140b0b7221 */ /* 0x000fe40000000000 */
[----:B------:R-:W-:Y:S01]  /*1e80*/  @!P3 FMUL R17, R17, 0.5 ;  /* 0x3f0000001111b820 */ /* 0x000fe20000400000 */
[----:B------:R-:W2:Y:S01]  /*1e90*/  MUFU.EX2 R23, R23 ;  /* 0x0000001700177308 */ /* 0x000ea20000000800 */
[----:B0-----:R-:W-:Y:S01]  /*1ea0*/  @!P5 FMUL R18, R18, R18 ;  /* 0x000000121212d220 */ /* 0x001fe20000400000 */
[----:B------:R-:W-:-:S03]  /*1eb0*/  FSETP.GEU.AND P5, PT, R24, -126, PT ;  /* 0xc2fc00001800780b */ /* 0x000fc60003fae000 */
[----:B------:R-:W-:Y:S02]  /*1ec0*/  FADD R25, R11, R18 ;  /* 0x000000120b197221 */ /* 0x000fe40000000000 */
[----:B------:R-:W-:Y:S01]  /*1ed0*/  @!P6 FMUL R21, R21, 0.5 ;  /* 0x3f0000001515e820 */ /* 0x000fe20000400000 */
[----:B------:R-:W0:Y:S01]  /*1ee0*/  MUFU.EX2 R15, R17 ;  /* 0x00000011000f7308 */ /* 0x000e220000000800 */
[----:B-1----:R-:W-:-:S04]  /*1ef0*/  @!P0 FMUL R22, R22, R22 ;  /* 0x0000001616168220 */ /* 0x002fc80000400000 */
[----:B------:R-:W-:Y:S02]  /*1f00*/  FADD R22, R25, R22 ;  /* 0x0000001619167221 */ /* 0x000fe40000000000 */
[----:B------:R-:W-:Y:S01]  /*1f10*/  @!P5 FMUL R24, R24, 0.5 ;  /* 0x3f0000001818d820 */ /* 0x000fe20000400000 */
[----:B------:R-:W1:Y:S01]  /*1f20*/  MUFU.EX2 R21, R21 ;  /* 0x0000001500157308 */ /* 0x000e620000000800 */
[----:B--2---:R-:W-:-:S04]  /*1f30*/  @!P4 FMUL R23, R23, R23 ;  /* 0x000000171717c220 */ /* 0x004fc80000400000 */
[----:B------:R-:W-:-:S03]  /*1f40*/  FADD R22, R22, R23 ;  /* 0x0000001716167221 */ /* 0x000fc60000000000 */
[----:B------:R-:W2:Y:S01]  /*1f50*/  MUFU.EX2 R11, R24 ;  /* 0x00000018000b7308 */ /* 0x000ea20000000800 */
[----:B0-----:R-:W-:-:S04]  /*1f60*/  @!P3 FMUL R15, R15, R15 ;  /* 0x0000000f0f0fb220 */ /* 0x001fc80000400000 */
[----:B------:R-:W-:Y:S01]  /*1f70*/  FADD R22, R22, R15 ;  /* 0x0000000f16167221 */ /* 0x000fe20000000000 */
[----:B-1----:R-:W-:-:S04]  /*1f80*/  @!P6 FMUL R21, R21, R21 ;  /* 0x000000151515e220 */ /* 0x002fc80000400000 */
[----:B------:R-:W-:Y:S01]  /*1f90*/  FADD R22, R22, R21 ;  /* 0x0000001516167221 */ /* 0x000fe20000000000 */
[----:B--2---:R-:W-:-:S04]  /*1fa0*/  @!P5 FMUL R11, R11, R11 ;  /* 0x0000000b0b0bd220 */ /* 0x004fc80000400000 */
[----:B------:R-:W-:Y:S01]  /*1fb0*/  FADD R11, R22, R11 ;  /* 0x0000000b160b7221 */ /* 0x000fe20000000000 */
[----:B------:R-:W-:Y:S06]  /*1fc0*/  BRA.U UP0, `(.L_x_16) ;  /* 0xfffffff900887547 */ /* 0x000fec000b83ffff */
[----:B------:R-:W-:-:S05]  /*1fd0*/  UMOV UR5, UR7 ;  /* 0x0000000700057c82 */ /* 0x000fca0008000000 */
.L_x_15:
        /* <DEDUP_REMOVED lines=13> */
[----:B------:R-:W-:Y:S01]  /*20b0*/  ISETP.LE.AND P0, PT, R12, UR10, PT ;  /* 0x0000000a0c007c0c */ /* 0x000fe2000bf03270 */
[----:B------:R-:W-:Y:S01]  /*20c0*/  UIADD3 UR5, UPT, UPT, UR5, 0x4, URZ ;  /* 0x0000000405057890 */ /* 0x000fe2000fffe0ff */
[----:B------:R-:W-:-:S02]  /*20d0*/  MOV R23, 0xff7fffff ;  /* 0xff7fffff00177802 */ /* 0x000fc40000000f00 */
[C---:B------:R-:W-:Y:S01]  /*20e0*/  ISETP.LE.AND P4, PT, R12.reuse, UR18, PT ;  /* 0x000000120c007c0c */ /* 0x040fe2000bf83270 */
[----:B0-----:R-:W-:Y:S02]  /*20f0*/  ULEA UR12, UR13, UR12, 0x18 ;  /* 0x0000000c0d0c7291 */ /* 0x001fe4000f8ec0ff */
[----:B------:R-:W-:Y:S02]  /*2100*/  UIADD3 UR13, UPT, UPT, UR10, 0x1, URZ ;  /* 0x000000010a0d7890 */ /* 0x000fe4000fffe0ff */
[----:B------:R-:W-:Y:S02]  /*2110*/  UIADD3 UR10, UPT, UPT, UR10, 0x3, URZ ;  /* 0x000000030a0a7890 */ /* 0x000fe4000fffe0ff */
[----:B------:R-:W-:Y:S02]  /*2120*/  LEA R16, R15, UR12, 0x2 ;  /* 0x0000000c0f107c11 */ /* 0x000fe4000f8e10ff */
[C---:B------:R-:W-:Y:S02]  /*2130*/  ISETP.LE.AND P3, PT, R12.reuse, UR13, PT ;  /* 0x0000000d0c007c0c */ /* 0x040fe4000bf63270 */
[----:B------:R-:W-:Y:S01]  /*2140*/  MOV R15, 0xff7fffff ;  /* 0xff7fffff000f7802 */ /* 0x000fe20000000f00 */
[----:B------:R-:W0:Y:S01]  /*2150*/  @!P0 LDS R17, [R16] ;  /* 0x0000000010118984 */ /* 0x000e220000000800 */
[----:B------:R-:W-:-:S03]  /*2160*/  ISETP.LE.AND P0, PT, R12, UR10, PT ;  /* 0x0000000a0c007c0c */ /* 0x000fc6000bf03270 */
[----:B------:R-:W1:Y:S06]  /*2170*/  @!P4 LDS R21, [R16+0x8] ;  /* 0x000008001015c984 */ /* 0x000e6c0000000800 */
[----:B------:R-:W2:Y:S04]  /*2180*/  @!P3 LDS R15, [R16+0x4] ;  /* 0x00000400100fb984 */ /* 0x000ea80000000800 */
[----:B------:R-:W3:Y:S01]  /*2190*/  @!P0 LDS R23, [R16+0xc] ;  /* 0x00000c0010178984 */ /* 0x000ee20000000800 */
[----:B0-----:R-:W-:-:S04]  /*21a0*/  FADD R17, R17, -R14 ;  /* 0x8000000e11117221 */ /* 0x001fc80000000000 */
[----:B------:R-:W-:Y:S01]  /*21b0*/  FMUL R17, R17, 1.4426950216293334961 ;  /* 0x3fb8aa3b11117820 */ /* 0x000fe20000400000 */
[----:B-1----:R-:W-:-:S04]  /*21c0*/  FADD R21, R21, -R14 ;  /* 0x8000000e15157221 */ /* 0x002fc80000000000 */
[----:B------:R-:W-:Y:S01]  /*21d0*/  FSETP.GEU.AND P0, PT, R17, -126, PT ;  /* 0xc2fc00001100780b */ /* 0x000fe20003f0e000 */
[----:B--2---:R-:W-:Y:S01]  /*21e0*/  FADD R15, R15, -R14 ;  /* 0x8000000e0f0f7221 */ /* 0x004fe20000000000 */
[----:B------:R-:W-:-:S03]  /*21f0*/  FMUL R21, R21, 1.4426950216293334961 ;  /* 0x3fb8aa3b15157820 */ /* 0x000fc60000400000 */
[----:B------:R-:W-:Y:S01]  /*2200*/  FMUL R15, R15, 1.4426950216293334961 ;  /* 0x3fb8aa3b0f0f7820 */ /* 0x000fe20000400000 */
[----:B---3--:R-:W-:Y:S01]  /*2210*/  FADD R23, R23, -R14 ;  /* 0x8000000e17177221 */ /* 0x008fe20000000000 */
[----:B------:R-:W-:-:S03]  /*2220*/  FSETP.GEU.AND P4, PT, R21, -126, PT ;  /* 0xc2fc00001500780b */ /* 0x000fc60003f8e000 */
[----:B------:R-:W-:Y:S01]  /*2230*/  FSETP.GEU.AND P3, PT, R15, -126, PT ;  /* 0xc2fc00000f00780b */ /* 0x000fe20003f6e000 */
[----:B------:R-:W-:Y:S02]  /*2240*/  FMUL R23, R23, 1.4426950216293334961 ;  /* 0x3fb8aa3b17177820 */ /* 0x000fe40000400000 */
[----:B------:R-:W-:-:S03]  /*2250*/  @!P0 FMUL R17, R17, 0.5 ;  /* 0x3f00000011118820 */ /* 0x000fc60000400000 */
[----:B------:R-:W-:Y:S01]  /*2260*/  FSETP.GEU.AND P5, PT, R23, -126, PT ;  /* 0xc2fc00001700780b */ /* 0x000fe20003fae000 */
[----:B------:R-:W0:Y:S03]  /*2270*/  MUFU.EX2 R16, R17 ;  /* 0x0000001100107308 */ /* 0x000e260000000800 */
[----:B------:R-:W-:-:S03]  /*2280*/  @!P4 FMUL R21, R21, 0.5 ;  /* 0x3f0000001515c820 */ /* 0x000fc60000400000 */
[----:B------:R-:W-:Y:S02]  /*2290*/  @!P3 FMUL R15, R15, 0.5 ;  /* 0x3f0000000f0fb820 */ /* 0x000fe40000400000 */
[----:B------:R-:W1:Y:S04]  /*22a0*/  MUFU.EX2 R20, R21 ;  /* 0x0000001500147308 */ /* 0x000e680000000800 */
[----:B------:R-:W-:-:S04]  /*22b0*/  @!P5 FMUL R23, R23, 0.5 ;  /* 0x3f0000001717d820 */ /* 0x000fc80000400000 */
[----:B------:R-:W2:Y:S01]  /*22c0*/  MUFU.EX2 R18, R15 ;  /* 0x0000000f00127308 */ /* 0x000ea20000000800 */
[----:B0-----:R-:W-:-:S04]  /*22d0*/  @!P0 FMUL R16, R16, R16 ;  /* 0x0000001010108220 */ /* 0x001fc80000400000 */
[----:B------:R-:W-:-:S03]  /*22e0*/  FADD R11, R11, R16 ;  /* 0x000000100b0b7221 */ /* 0x000fc60000000000 */
[----:B------:R-:W0:Y:S01]  /*22f0*/  MUFU.EX2 R22, R23 ;  /* 0x0000001700167308 */ /* 0x000e220000000800 */
[----:B-1----:R-:W-:Y:S01]  /*2300*/  @!P4 FMUL R20, R20, R20 ;  /* 0x000000141414c220 */ /* 0x002fe20000400000 */
[----:B--2---:R-:W-:-:S04]  /*2310*/  @!P3 FMUL R18, R18, R18 ;  /* 0x000000121212b220 */ /* 0x004fc80000400000 */
[----:B------:R-:W-:Y:S01]  /*2320*/  FADD R11, R11, R18 ;  /* 0x000000120b0b7221 */ /* 0x000fe20000000000 */
[----:B0-----:R-:W-:-:S03]  /*2330*/  @!P5 FMUL R22, R22, R22 ;  /* 0x000000161616d220 */ /* 0x001fc60000400000 */
[----:B------:R-:W-:-:S04]  /*2340*/  FADD R11, R11, R20 ;  /* 0x000000140b0b7221 */ /* 0x000fc80000000000 */
[----:B------:R-:W-:-:S07]  /*2350*/  FADD R11, R11, R22 ;  /* 0x000000160b0b7221 */ /* 0x000fce0000000000 */
.L_x_17:
        /* <DEDUP_REMOVED lines=9> */
[----:B------:R-:W-:Y:S01]  /*23f0*/  UIADD3 UR13, UPT, UPT, UR18, 0x1, URZ ;  /* 0x00000001120d7890 */ /* 0x000fe2000fffe0ff */
[----:B------:R-:W-:Y:S01]  /*2400*/  IMAD.MOV.U32 R17, RZ, RZ, -0x800001 ;  /* 0xff7fffffff117424 */ /* 0x000fe200078e00ff */
[----:B------:R-:W-:Y:S01]  /*2410*/  ISETP.LE.AND P0, PT, R12, UR18, PT ;  /* 0x000000120c007c0c */ /* 0x000fe2000bf03270 */
[----:B------:R-:W-:-:S03]  /*2420*/  UIADD3 UR5, UPT, UPT, UR5, 0x2, URZ ;  /* 0x0000000205057890 */ /* 0x000fc6000fffe0ff */
[----:B------:R-:W-:Y:S01]  /*2430*/  ISETP.LE.AND P3, PT, R12, UR13, PT ;  /* 0x0000000d0c007c0c */ /* 0x000fe2000bf63270 */
[----:B0-----:R-:W-:-:S06]  /*2440*/  ULEA UR10, UR12, UR10, 0x18 ;  /* 0x0000000a0c0a7291 */ /* 0x001fcc000f8ec0ff */
[----:B------:R-:W-:-:S05]  /*2450*/  LEA R20, R16, UR10, 0x2 ;  /* 0x0000000a10147c11 */ /* 0x000fca000f8e10ff */
[----:B------:R-:W0:Y:S04]  /*2460*/  @!P0 LDS R15, [R20] ;  /* 0x00000000140f8984 */ /* 0x000e280000000800 */
[----:B------:R-:W1:Y:S01]  /*2470*/  @!P3 LDS R17, [R20+0x4] ;  /* 0x000004001411b984 */ /* 0x000e620000000800 */
[--C-:B0-----:R-:W-:Y:S01]  /*2480*/  FADD R15, R15, -R14.reuse ;  /* 0x8000000e0f0f7221 */ /* 0x101fe20000000000 */
[----:B-1----:R-:W-:-:S03]  /*2490*/  FADD R17, R17, -R14 ;  /* 0x8000000e11117221 */ /* 0x002fc60000000000 */
[----:B------:R-:W-:Y:S01]  /*24a0*/  FMUL R15, R15, 1.4426950216293334961 ;  /* 0x3fb8aa3b0f0f7820 */ /* 0x000fe20000400000 */
[----:B------:R-:W-:-:S04]  /*24b0*/  FMUL R17, R17, 1.4426950216293334961 ;  /* 0x3fb8aa3b11117820 */ /* 0x000fc80000400000 */
[----:B------:R-:W-:Y:S02]  /*24c0*/  FSETP.GEU.AND P0, PT, R15, -126, PT ;  /* 0xc2fc00000f00780b */ /* 0x000fe40003f0e000 */
[----:B------:R-:W-:-:S11]  /*24d0*/  FSETP.GEU.AND P3, PT, R17, -126, PT ;  /* 0xc2fc00001100780b */ /* 0x000fd60003f6e000 */
[----:B------:R-:W-:Y:S02]  /*24e0*/  @!P0 FMUL R15, R15, 0.5 ;  /* 0x3f0000000f0f8820 */ /* 0x000fe40000400000 */
[----:B------:R-:W-:Y:S02]  /*24f0*/  @!P3 FMUL R17, R17, 0.5 ;  /* 0x3f0000001111b820 */ /* 0x000fe40000400000 */
[----:B------:R-:W0:Y:S08]  /*2500*/  MUFU.EX2 R16, R15 ;  /* 0x0000000f00107308 */ /* 0x000e300000000800 */
[----:B------:R-:W1:Y:S01]  /*2510*/  MUFU.EX2 R18, R17 ;  /* 0x0000001100127308 */ /* 0x000e620000000800 */
[----:B0-----:R-:W-:-:S04]  /*2520*/  @!P0 FMUL R16, R16, R16 ;  /* 0x0000001010108220 */ /* 0x001fc80000400000 */
[----:B------:R-:W-:Y:S01]  /*2530*/  FADD R11, R11, R16 ;  /* 0x000000100b0b7221 */ /* 0x000fe20000000000 */
[----:B-1----:R-:W-:-:S04]  /*2540*/  @!P3 FMUL R18, R18, R18 ;  /* 0x000000121212b220 */ /* 0x002fc80000400000 */
[----:B------:R-:W-:-:S07]  /*2550*/  FADD R11, R11, R18 ;  /* 0x000000120b0b7221 */ /* 0x000fce0000000000 */
.L_x_18:
        /* <DEDUP_REMOVED lines=10> */
[----:B0-----:R-:W-:-:S04]  /*2600*/  FADD R15, R15, -R14 ;  /* 0x8000000e0f0f7221 */ /* 0x001fc80000000000 */
[----:B------:R-:W-:-:S05]  /*2610*/  FMUL R15, R15, 1.4426950216293334961 ;  /* 0x3fb8aa3b0f0f7820 */ /* 0x000fca0000400000 */
[----:B------:R-:W-:-:S13]  /*2620*/  FSETP.GEU.AND P0, PT, R15, -126, PT ;  /* 0xc2fc00000f00780b */ /* 0x000fda0003f0e000 */
[----:B------:R-:W-:-:S04]  /*2630*/  @!P0 FMUL R15, R15, 0.5 ;  /* 0x3f0000000f0f8820 */ /* 0x000fc80000400000 */
[----:B------:R-:W0:Y:S02]  /*2640*/  MUFU.EX2 R16, R15 ;  /* 0x0000000f00107308 */ /* 0x000e240000000800 */
[----:B0-----:R-:W-:-:S04]  /*2650*/  @!P0 FMUL R16, R16, R16 ;  /* 0x0000001010108220 */ /* 0x001fc80000400000 */
[----:B------:R-:W-:-:S07]  /*2660*/  FADD R11, R11, R16 ;  /* 0x000000100b0b7221 */ /* 0x000fce0000000000 */
.L_x_14:
[----:B------:R1:W-:Y:S04]  /*2670*/  STS [R7], R14 ;  /* 0x0000000e07007388 */ /* 0x0003e80000000800 */
[----:B------:R1:W-:Y:S02]  /*2680*/  STS [R10], R11 ;  /* 0x0000000b0a007388 */ /* 0x0003e40000000800 */
.L_x_8:
[----:B------:R-:W-:Y:S05]  /*2690*/  BSYNC.RECONVERGENT B0 ;  /* 0x0000000000007941 */ /* 0x000fea0003800200 */
.L_x_7:
[----:B------:R-:W-:Y:S06]  /*26a0*/  BAR.SYNC.DEFER_BLOCKING 0x0 ;  /* 0x0000000000007b1d */ /* 0x000fec0000010000 */
[----:B------:R-:W-:Y:S01]  /*26b0*/  BSSY.RECONVERGENT B0, `(.L_x_19) ;  /* 0x000001a000007945 */ /* 0x000fe20003800200 */
[----:B-1----:R-:W1:Y:S02]  /*26c0*/  LDS R11, [R7] ;  /* 0x00000000070b7984 */ /* 0x002e640000000800 */
[----:B-1----:R-:W-:-:S05]  /*26d0*/  FMNMX R12, R11, R8, !PT ;  /* 0x000000080b0c7209 */ /* 0x002fca0007800000 */
[----:B------:R-:W-:-:S04]  /*26e0*/  FADD R8, -R12, R8 ;  /* 0x000000080c087221 */ /* 0x000fc80000000100 */
[----:B------:R-:W-:Y:S02]  /*26f0*/  FMUL R11, R8, 1.4426950216293334961 ;  /* 0x3fb8aa3b080b7820 */ /* 0x000fe40000400000 */
[----:B------:R-:W1:Y:S03]  /*2700*/  LDS R8, [R10] ;  /* 0x000000000a087984 */ /* 0x000e660000000800 */
[----:B------:R-:W-:-:S13]  /*2710*/  FSETP.GEU.AND P0, PT, R11, -126, PT ;  /* 0xc2fc00000b00780b */ /* 0x000fda0003f0e000 */
[----:B------:R-:W-:-:S04]  /*2720*/  @!P0 FMUL R11, R11, 0.5 ;  /* 0x3f0000000b0b8820 */ /* 0x000fc80000400000 */
[----:B------:R-:W2:Y:S02]  /*2730*/  MUFU.EX2 R15, R11 ;  /* 0x0000000b000f7308 */ /* 0x000ea40000000800 */
[----:B--2---:R-:W-:-:S04]  /*2740*/  @!P0 FMUL R15, R15, R15 ;  /* 0x0000000f0f0f8220 */ /* 0x004fc80000400000 */
[C---:B-1----:R-:W-:Y:S01]  /*2750*/  FFMA R18, R15.reuse, R9, R8 ;  /* 0x000000090f127223 */ /* 0x042fe20000000008 */
[----:B0-----:R-:W-:-:S03]  /*2760*/  FMUL R14, R15, R4 ;  /* 0x000000040f0e7220 */ /* 0x001fc60000400000 */
[----:B------:R-:W0:Y:S01]  /*2770*/  MUFU.RCP R8, R18 ;  /* 0x0000001200087308 */ /* 0x000e220000001000 */
[----:B------:R-:W-:-:S07]  /*2780*/  IMAD.MOV.U32 R11, RZ, RZ, R18 ;  /* 0x000000ffff0b7224 */ /* 0x000fce00078e0012 */
[----:B------:R-:W1:Y:S01]  /*2790*/  FCHK P0, R9, R18 ;  /* 0x0000001209007302 */ /* 0x000e620000000000 */
[----:B0-----:R-:W-:-:S04]  /*27a0*/  FFMA R17, -R18, R8, 1 ;  /* 0x3f80000012117423 */ /* 0x001fc80000000108 */
[----:B------:R-:W-:-:S04]  /*27b0*/  FFMA R8, R8, R17, R8 ;  /* 0x0000001108087223 */ /* 0x000fc80000000008 */
[----:B------:R-:W-:-:S04]  /*27c0*/  FFMA R17, R8, R9, RZ ;  /* 0x0000000908117223 */ /* 0x000fc800000000ff */
[----:B------:R-:W-:-:S04]  /*27d0*/  FFMA R16, -R18, R17, R9 ;  /* 0x0000001112107223 */ /* 0x000fc80000000109 */
[----:B------:R-:W-:Y:S01]  /*27e0*/  FFMA R15, R8, R16, R17 ;  /* 0x00000010080f7223 */ /* 0x000fe20000000011 */
[----:B-1----:R-:W-:Y:S06]  /*27f0*/  @!P0 BRA `(.L_x_20) ;  /* 0x0000000000148947 */ /* 0x002fec0003800000 */
[----:B------:R-:W-:Y:S01]  /*2800*/  MOV R4, R9 ;  /* 0x0000000900047202 */ /* 0x000fe20000000f00 */
[----:B------:R-:W-:Y:S01]  /*2810*/  IMAD.MOV.U32 R9, RZ, RZ, R18 ;  /* 0x000000ffff097224 */ /* 0x000fe200078e0012 */
[----:B------:R-:W-:-:S07]  /*2820*/  MOV R15, 0x2840 ;  /* 0x00002840000f7802 */ /* 0x000fce0000000f00 */
[----:B------:R-:W-:Y:S05]  /*2830*/  CALL.REL.NOINC `($__internal_0_$__cuda_sm3x_div_rn_noftz_f32_slowpath) ;  /* 0x0000000000f47944 */ /* 0x000fea0003c00000 */
[----:B------:R-:W-:-:S07]  /*2840*/  MOV R15, R16 ;  /* 0x00000010000f7202 */ /* 0x000fce0000000f00 */
.L_x_20:
[----:B------:R-:W-:Y:S05]  /*2850*/  BSYNC.RECONVERGENT B0 ;  /* 0x0000000000007941 */ /* 0x000fea0003800200 */
.L_x_19:
[----:B------:R-:W-:Y:S01]  /*2860*/  @!P2 FADD R19, -R12, R19 ;  /* 0x000000130c13a221 */ /* 0x000fe20000000100 */
[----:B------:R-:W0:Y:S03]  /*2870*/  @!P2 LDC R17, c[0x0][0x39c] ;  /* 0x0000e700ff11ab82 */ /* 0x000e260000000800 */
[----:B------:R-:W-:Y:S01]  /*2880*/  @!P2 FMUL R19, R19, 1.4426950216293334961 ;  /* 0x3fb8aa3b1313a820 */ /* 0x000fe20000400000 */
[----:B------:R-:W-:-:S04]  /*2890*/  PLOP3.LUT P0, PT, PT, PT, PT, 0x80, 0x8 ;  /* 0x000000000008781c */ /* 0x000fc80003f0f070 */
[----:B------:R-:W-:Y:S01]  /*28a0*/  @!P2 FSETP.GEU.AND P3, PT, R19, -126, PT ;  /* 0xc2fc00001300a80b */ /* 0x000fe20003f6e000 */
[----:B------:R-:W1:Y:S03]  /*28b0*/  @!P2 LDC.64 R8, c[0x0][0x390] ;  /* 0x0000e400ff08ab82 */ /* 0x000e660000000a00 */
[----:B------:R-:W-:Y:S01]  /*28c0*/  @!P2 PLOP3.LUT P0, PT, P3, PT, PT, 0x80, 0x8 ;  /* 0x000000000008a81c */ /* 0x000fe20001f0f070 */
[----:B------:R-:W-:Y:S01]  /*28d0*/  MUFU.RCP R18, R11 ;  /* 0x0000000b00127308 */ /* 0x000fe20000001000 */
[----:B------:R-:W-:Y:S02]  /*28e0*/  HFMA2 R16, -RZ, RZ, 0, 0 ;  /* 0x00000000ff107431 */ /* 0x000fe400000001ff */
[----:B0-----:R-:W-:-:S09]  /*28f0*/  @!P2 IMAD R17, R13, R17, R0 ;  /* 0x000000110d11a224 */ /* 0x001fd200078e0200 */
[----:B------:R-:W-:Y:S01]  /*2900*/  @!P0 FMUL R19, R19, 0.5 ;  /* 0x3f00000013138820 */ /* 0x000fe20000400000 */
[----:B------:R-:W-:-:S03]  /*2910*/  IMAD.MOV.U32 R13, RZ, RZ, RZ ;  /* 0x000000ffff0d7224 */ /* 0x000fc600078e00ff */
[----:B------:R-:W0:Y:S01]  /*2920*/  @!P2 MUFU.EX2 R4, R19 ;  /* 0x000000130004a308 */ /* 0x000e220000000800 */
[----:B-1----:R-:W-:-:S05]  /*2930*/  @!P2 IMAD.WIDE R8, R17, 0x4, R8 ;  /* 0x000000041108a825 */ /* 0x002fca00078e0208 */
[----:B------:R1:W5:Y:S01]  /*2940*/  @!P2 LDG.E.CONSTANT R13, desc[UR14][R8.64] ;  /* 0x0000000e080da981 */ /* 0x000362000c1e9900 */
[----:B------:R-:W-:Y:S01]  /*2950*/  BSSY.RECONVERGENT B0, `(.L_x_21) ;  /* 0x0000010000007945 */ /* 0x000fe20003800200 */
[----:B------:R-:W-:Y:S01]  /*2960*/  FMUL R14, R14, R15 ;  /* 0x0000000f0e0e7220 */ /* 0x000fe20000400000 */
[----:B0-----:R-:W-:Y:S01]  /*2970*/  @!P0 FMUL R4, R4, R4 ;  /* 0x0000000404048220 */ /* 0x001fe20000400000 */
[----:B-1----:R-:W-:-:S03]  /*2980*/  FFMA R9, -R11, R18, 1 ;  /* 0x3f8000000b097423 */ /* 0x002fc60000000112 */
[----:B------:R-:W-:Y:S02]  /*2990*/  @!P2 IMAD.MOV.U32 R16, RZ, RZ, R4 ;  /* 0x000000ffff10a224 */ /* 0x000fe400078e0004 */
[----:B------:R-:W-:Y:S02]  /*29a0*/  FFMA R4, R18, R9, R18 ;  /* 0x0000000912047223 */ /* 0x000fe40000000012 */
[----:B------:R-:W0:Y:S02]  /*29b0*/  FCHK P0, R16, R11 ;  /* 0x0000000b10007302 */ /* 0x000e240000000000 */
[----:B------:R-:W-:-:S04]  /*29c0*/  FFMA R9, R4, R16, RZ ;  /* 0x0000001004097223 */ /* 0x000fc800000000ff */
[----:B------:R-:W-:-:S04]  /*29d0*/  FFMA R8, -R11, R9, R16 ;  /* 0x000000090b087223 */ /* 0x000fc80000000110 */
[----:B------:R-:W-:Y:S01]  /*29e0*/  FFMA R9, R4, R8, R9 ;  /* 0x0000000804097223 */ /* 0x000fe20000000009 */
[----:B0-----:R-:W-:Y:S06]  /*29f0*/  @!P0 BRA `(.L_x_22) ;  /* 0x0000000000148947 */ /* 0x001fec0003800000 */
[----:B------:R-:W-:Y:S01]  /*2a00*/  MOV R4, R16 ;  /* 0x0000001000047202 */ /* 0x000fe20000000f00 */
[----:B------:R-:W-:Y:S01]  /*2a10*/  IMAD.MOV.U32 R9, RZ, RZ, R11 ;  /* 0x000000ffff097224 */ /* 0x000fe200078e000b */
[----:B------:R-:W-:-:S07]  /*2a20*/  MOV R15, 0x2a40 ;  /* 0x00002a40000f7802 */ /* 0x000fce0000000f00 */
[----:B-----5:R-:W-:Y:S05]  /*2a30*/  CALL.REL.NOINC `($__internal_0_$__cuda_sm3x_div_rn_noftz_f32_slowpath) ;  /* 0x0000000000747944 */ /* 0x020fea0003c00000 */
[----:B------:R-:W-:-:S07]  /*2a40*/  MOV R9, R16 ;  /* 0x0000001000097202 */ /* 0x000fce0000000f00 */
.L_x_22:
[----:B------:R-:W-:Y:S05]  /*2a50*/  BSYNC.RECONVERGENT B0 ;  /* 0x0000000000007941 */ /* 0x000fea0003800200 */
.L_x_21:
[----:B------:R-:W-:Y:S01]  /*2a60*/  BAR.SYNC.DEFER_BLOCKING 0x0 ;  /* 0x0000000000007b1d */ /* 0x000fe20000010000 */
[----:B-----5:R-:W-:Y:S01]  /*2a70*/  FFMA R4, R9, R13, R14 ;  /* 0x0000000d09047223 */ /* 0x020fe2000000000e */
[----:B------:R-:W-:Y:S01]  /*2a80*/  IMAD.MOV.U32 R8, RZ, RZ, R12 ;  /* 0x000000ffff087224 */ /* 0x000fe200078e000c */
[----:B------:R-:W-:-:S03]  /*2a90*/  MOV R9, R11 ;  /* 0x0000000b00097202 */ /* 0x000fc60000000f00 */
[----:B------:R-:W-:Y:S05]  /*2aa0*/  @P1 BRA `(.L_x_23) ;  /* 0xffffffd800501947 */ /* 0x000fea000383ffff */
.L_x_0:
[----:B------:R-:W0:Y:S01]  /*2ab0*/  MUFU.RCP R2, R11 ;  /* 0x0000000b00027308 */ /* 0x000e220000001000 */
[----:B------:R-:W-:Y:S01]  /*2ac0*/  BSSY.RECONVERGENT B0, `(.L_x_24) ;  /* 0x000000d000007945 */ /* 0x000fe20003800200 */
[----:B------:R-:W-:-:S06]  /*2ad0*/  FSETP.GT.AND P1, PT, R11, RZ, PT ;  /* 0x000000ff0b00720b */ /* 0x000fcc0003f24000 */
[----:B------:R-:W1:Y:S01]  /*2ae0*/  FCHK P0, R4, R11 ;  /* 0x0000000b04007302 */ /* 0x000e620000000000 */
[----:B0-----:R-:W-:-:S04]  /*2af0*/  FFMA R5, R2, -R11, 1 ;  /* 0x3f80000002057423 */ /* 0x001fc8000000080b */
[----:B------:R-:W-:-:S04]  /*2b00*/  FFMA R5, R2, R5, R2 ;  /* 0x0000000502057223 */ /* 0x000fc80000000002 */
[----:B------:R-:W-:-:S04]  /*2b10*/  FFMA R7, R5, R4, RZ ;  /* 0x0000000405077223 */ /* 0x000fc800000000ff */
[----:B------:R-:W-:-:S04]  /*2b20*/  FFMA R2, R7, -R11, R4 ;  /* 0x8000000b07027223 */ /* 0x000fc80000000004 */
[----:B------:R-:W-:Y:S01]  /*2b30*/  FFMA R5, R5, R2, R7 ;  /* 0x0000000205057223 */ /* 0x000fe20000000007 */
[----:B-1----:R-:W-:Y:S06]  /*2b40*/  @!P0 BRA `(.L_x_25) ;  /* 0x0000000000108947 */ /* 0x002fec0003800000 */
[----:B------:R-:W-:Y:S01]  /*2b50*/  IMAD.MOV.U32 R9, RZ, RZ, R11 ;  /* 0x000000ffff097224 */ /* 0x000fe200078e000b */
[----:B------:R-:W-:-:S07]  /*2b60*/  MOV R15, 0x2b80 ;  /* 0x00002b80000f7802 */ /* 0x000fce0000000f00 */
[----:B------:R-:W-:Y:S05]  /*2b70*/  CALL.REL.NOINC `($__internal_0_$__cuda_sm3x_div_rn_noftz_f32_slowpath) ;  /* 0x0000000000247944 */ /* 0x000fea0003c00000 */
[----:B------:R-:W-:-:S07]  /*2b80*/  MOV R5, R16 ;  /* 0x0000001000057202 */ /* 0x000fce0000000f00 */
.L_x_25:
[----:B------:R-:W-:Y:S05]  /*2b90*/  BSYNC.RECONVERGENT B0 ;  /* 0x0000000000007941 */ /* 0x000fea0003800200 */
.L_x_24:
[----:B------:R-:W0:Y:S01]  /*2ba0*/  LDC.64 R6, c[0x0][0x3a8] ;  /* 0x0000ea00ff067b82 */ /* 0x000e220000000a00 */
[----:B------:R-:W1:Y:S01]  /*2bb0*/  LDCU UR4, c[0x0][0x39c] ;  /* 0x00007380ff0477ac */ /* 0x000e620008000800 */
[----:B------:R-:W-:Y:S01]  /*2bc0*/  FSEL R5, R5, R4, P1 ;  /* 0x0000000405057208 */ /* 0x000fe20000800000 */
[----:B-1----:R-:W-:-:S04]  /*2bd0*/  IMAD R3, R3, UR4, R0 ;  /* 0x0000000403037c24 */ /* 0x002fc8000f8e0200 */
[----:B0-----:R-:W-:-:S05]  /*2be0*/  IMAD.WIDE R2, R3, 0x4, R6 ;  /* 0x0000000403027825 */ /* 0x001fca00078e0206 */
[----:B------:R-:W-:Y:S01]  /*2bf0*/  STG.E desc[UR14][R2.64], R5 ;  /* 0x0000000502007986 */ /* 0x000fe2000c10190e */
[----:B------:R-:W-:Y:S05]  /*2c00*/  EXIT ;  /* 0x000000000000794d */ /* 0x000fea0003800000 */
        .weak           $__internal_0_$__cuda_sm3x_div_rn_noftz_f32_slowpath
        .type           $__internal_0_$__cuda_sm3x_div_rn_noftz_f32_slowpath,@function
        .size           $__internal_0_$__cuda_sm3x_div_rn_noftz_f32_slowpath,(.L_x_62 - $__internal_0_$__cuda_sm3x_div_rn_noftz_f32_slowpath)
$__internal_0_$__cuda_sm3x_div_rn_noftz_f32_slowpath:
[----:B------:R-:W-:Y:S01]  /*2c10*/  SHF.R.U32.HI R16, RZ, 0x17, R9 ;  /* 0x00000017ff107819 */ /* 0x000fe20000011609 */
[----:B------:R-:W-:Y:S01]  /*2c20*/  BSSY.RECONVERGENT B1, `(.L_x_26) ;  /* 0x0000063000017945 */ /* 0x000fe20003800200 */
[--C-:B------:R-:W-:Y:S02]  /*2c30*/  SHF.R.U32.HI R8, RZ, 0x17, R4.reuse ;  /* 0x00000017ff087819 */ /* 0x100fe40000011604 */
[----:B------:R-:W-:Y:S02]  /*2c40*/  LOP3.LUT R16, R16, 0xff, RZ, 0xc0, !PT ;  /* 0x000000ff10107812 */ /* 0x000fe400078ec0ff */
[----:B------:R-:W-:Y:S01]  /*2c50*/  LOP3.LUT R22, R8, 0xff, RZ, 0xc0, !PT ;  /* 0x000000ff08167812 */ /* 0x000fe200078ec0ff */
[----:B------:R-:W-:Y:S02]  /*2c60*/  IMAD.MOV.U32 R8, RZ, RZ, R4 ;  /* 0x000000ffff087224 */ /* 0x000fe400078e0004 */
[----:B------:R-:W-:Y:S01]  /*2c70*/  VIADD R20, R16, 0xffffffff ;  /* 0xffffffff10147836 */ /* 0x000fe20000000000 */
[----:B------:R-:W-:-:S04]  /*2c80*/  IADD3 R18, PT, PT, R22, -0x1, RZ ;  /* 0xffffffff16127810 */ /* 0x000fc80007ffe0ff */
[----:B------:R-:W-:-:S04]  /*2c90*/  ISETP.GT.U32.AND P0, PT, R20, 0xfd, PT ;  /* 0x000000fd1400780c */ /* 0x000fc80003f04070 */
[----:B------:R-:W-:-:S13]  /*2ca0*/  ISETP.GT.U32.OR P0, PT, R18, 0xfd, P0 ;  /* 0x000000fd1200780c */ /* 0x000fda0000704470 */
[----:B------:R-:W-:Y:S01]  /*2cb0*/  @!P0 MOV R17, RZ ;  /* 0x000000ff00118202 */ /* 0x000fe20000000f00 */
[----:B------:R-:W-:Y:S06]  /*2cc0*/  @!P0 BRA `(.L_x_27) ;  /* 0x00000000005c8947 */ /* 0x000fec0003800000 */
[----:B------:R-:W-:Y:S02]  /*2cd0*/  FSETP.GTU.FTZ.AND P0, PT, |R4|, +INF , PT ;  /* 0x7f8000000400780b */ /* 0x000fe40003f1c200 */
[----:B------:R-:W-:-:S04]  /*2ce0*/  FSETP.GTU.FTZ.AND P3, PT, |R9|, +INF , PT ;  /* 0x7f8000000900780b */ /* 0x000fc80003f7c200 */
[----:B------:R-:W-:-:S13]  /*2cf0*/  PLOP3.LUT P0, PT, P0, P3, PT, 0xf8, 0x8f ;  /* 0x00000000008f781c */ /* 0x000fda0000707f70 */
[----:B------:R-:W-:Y:S05]  /*2d00*/  @P0 BRA `(.L_x_28) ;  /* 0x00000004004c0947 */ /* 0x000fea0003800000 */
[----:B------:R-:W-:-:S13]  /*2d10*/  LOP3.LUT P0, RZ, R9, 0x7fffffff, R8, 0xc8, !PT ;  /* 0x7fffffff09ff7812 */ /* 0x000fda000780c808 */
[----:B------:R-:W-:Y:S05]  /*2d20*/  @!P0 BRA `(.L_x_29) ;  /* 0x00000004003c8947 */ /* 0x000fea0003800000 */
[C---:B------:R-:W-:Y:S02]  /*2d30*/  FSETP.NEU.FTZ.AND P3, PT, |R4|.reuse, +INF , PT ;  /* 0x7f8000000400780b */ /* 0x040fe40003f7d200 */
[----:B------:R-:W-:Y:S02]  /*2d40*/  FSETP.NEU.FTZ.AND P4, PT, |R9|, +INF , PT ;  /* 0x7f8000000900780b */ /* 0x000fe40003f9d200 */
[----:B------:R-:W-:-:S11]  /*2d50*/  FSETP.NEU.FTZ.AND P0, PT, |R4|, +INF , PT ;  /* 0x7f8000000400780b */ /* 0x000fd60003f1d200 */
[----:B------:R-:W-:Y:S05]  /*2d60*/  @!P4 BRA !P3, `(.L_x_29) ;  /* 0x00000004002cc947 */ /* 0x000fea0005800000 */
[----:B------:R-:W-:-:S04]  /*2d70*/  LOP3.LUT P3, RZ, R8, 0x7fffffff, RZ, 0xc0, !PT ;  /* 0x7fffffff08ff7812 */ /* 0x000fc8000786c0ff */
[----:B------:R-:W-:-:S13]  /*2d80*/  PLOP3.LUT P3, PT, P4, P3, PT, 0x2f, 0xf2 ;  /* 0x0000000000f2781c */ /* 0x000fda0002766577 */
[----:B------:R-:W-:Y:S05]  /*2d90*/  @P3 BRA `(.L_x_30) ;  /* 0x0000000400183947 */ /* 0x000fea0003800000 */
[----:B------:R-:W-:-:S04]  /*2da0*/  LOP3.LUT P3, RZ, R9, 0x7fffffff, RZ, 0xc0, !PT ;  /* 0x7fffffff09ff7812 */ /* 0x000fc8000786c0ff */
[----:B------:R-:W-:-:S13]  /*2db0*/  PLOP3.LUT P0, PT, P0, P3, PT, 0x2f, 0xf2 ;  /* 0x0000000000f2781c */ /* 0x000fda0000706577 */
[----:B------:R-:W-:Y:S05]  /*2dc0*/  @P0 BRA `(.L_x_31) ;  /* 0x0000000400000947 */ /* 0x000fea0003800000 */
[----:B------:R-:W-:Y:S02]  /*2dd0*/  ISETP.GE.AND P0, PT, R18, RZ, PT ;  /* 0x000000ff1200720c */ /* 0x000fe40003f06270 */
[----:B------:R-:W-:-:S11]  /*2de0*/  ISETP.GE.AND P3, PT, R20, RZ, PT ;  /* 0x000000ff1400720c */ /* 0x000fd60003f66270 */
[----:B------:R-:W-:Y:S01]  /*2df0*/  @P0 IMAD.MOV.U32 R17, RZ, RZ, RZ ;  /* 0x000000ffff110224 */ /* 0x000fe200078e00ff */
[----:B------:R-:W-:Y:S01]  /*2e00*/  @!P0 MOV R17, 0xffffffc0 ;  /* 0xffffffc000118802 */ /* 0x000fe20000000f00 */
[----:B------:R-:W-:Y:S01]  /*2e10*/  @!P0 FFMA R8, R4, 1.84467440737095516160e+19, RZ ;  /* 0x5f80000004088823 */ /* 0x000fe200000000ff */
[----:B------:R-:W-:-:S03]  /*2e20*/  @!P3 FFMA R9, R9, 1.84467440737095516160e+19, RZ ;  /* 0x5f8000000909b823 */ /* 0x000fc600000000ff */
[----:B------:R-:W-:-:S07]  /*2e30*/  @!P3 VIADD R17, R17, 0x40 ;  /* 0x000000401111b836 */ /* 0x000fce0000000000 */
.L_x_27:
[----:B------:R-:W-:Y:S01]  /*2e40*/  LEA R18, R16, 0xc0800000, 0x17 ;  /* 0xc080000010127811 */ /* 0x000fe200078eb8ff */
[----:B------:R-:W-:Y:S03]  /*2e50*/  BSSY.RECONVERGENT B2, `(.L_x_32) ;  /* 0x0000036000027945 */ /* 0x000fe60003800200 */
[----:B------:R-:W-:Y:S01]  /*2e60*/  IADD3 R20, PT, PT, -R18, R9, RZ ;  /* 0x0000000912147210 */ /* 0x000fe20007ffe1ff */
[----:B------:R-:W-:-:S03]  /*2e70*/  VIADD R9, R22, 0xffffff81 ;  /* 0xffffff8116097836 */ /* 0x000fc60000000000 */
[----:B------:R-:W0:Y:S01]  /*2e80*/  MUFU.RCP R21, R20 ;  /* 0x0000001400157308 */ /* 0x000e220000001000 */
[----:B------:R-:W-:Y:S01]  /*2e90*/  FADD.FTZ R23, -R20, -RZ ;  /* 0x800000ff14177221 */ /* 0x000fe20000010100 */
[C---:B------:R-:W-:Y:S01]  /*2ea0*/  IMAD R8, R9.reuse, -0x800000, R8 ;  /* 0xff80000009087824 */ /* 0x040fe200078e0208 */
[----:B------:R-:W-:-:S04]  /*2eb0*/  IADD3 R16, PT, PT, R9, 0x7f, -R16 ;  /* 0x0000007f09107810 */ /* 0x000fc80007ffe810 */
[----:B------:R-:W-:Y:S01]  /*2ec0*/  IADD3 R16, PT, PT, R16, R17, RZ ;  /* 0x0000001110107210 */ /* 0x000fe20007ffe0ff */
[----:B0-----:R-:W-:-:S04]  /*2ed0*/  FFMA R18, R21, R23, 1 ;  /* 0x3f80000015127423 */ /* 0x001fc80000000017 */
[----:B------:R-:W-:-:S04]  /*2ee0*/  FFMA R21, R21, R18, R21 ;  /* 0x0000001215157223 */ /* 0x000fc80000000015 */
[----:B------:R-:W-:-:S04]  /*2ef0*/  FFMA R18, R8, R21, RZ ;  /* 0x0000001508127223 */ /* 0x000fc800000000ff */
[----:B------:R-:W-:-:S04]  /*2f00*/  FFMA R22, R23, R18, R8 ;  /* 0x0000001217167223 */ /* 0x000fc80000000008 */
[----:B------:R-:W-:-:S04]  /*2f10*/  FFMA R18, R21, R22, R18 ;  /* 0x0000001615127223 */ /* 0x000fc80000000012 */
[----:B------:R-:W-:-:S04]  /*2f20*/  FFMA R23, R23, R18, R8 ;  /* 0x0000001217177223 */ /* 0x000fc80000000008 */
[----:B------:R-:W-:-:S05]  /*2f30*/  FFMA R8, R21, R23, R18 ;  /* 0x0000001715087223 */ /* 0x000fca0000000012 */
[----:B------:R-:W-:-:S04]  /*2f40*/  SHF.R.U32.HI R9, RZ, 0x17, R8 ;  /* 0x00000017ff097819 */ /* 0x000fc80000011608 */
[----:B------:R-:W-:-:S05]  /*2f50*/  LOP3.LUT R9, R9, 0xff, RZ, 0xc0, !PT ;  /* 0x000000ff09097812 */ /* 0x000fca00078ec0ff */
[----:B------:R-:W-:-:S05]  /*2f60*/  IMAD.IADD R20, R9, 0x1, R16 ;  /* 0x0000000109147824 */ /* 0x000fca00078e0210 */
[----:B------:R-:W-:-:S04]  /*2f70*/  IADD3 R9, PT, PT, R20, -0x1, RZ ;  /* 0xffffffff14097810 */ /* 0x000fc80007ffe0ff */
[----:B------:R-:W-:-:S13]  /*2f80*/  ISETP.GE.U32.AND P0, PT, R9, 0xfe, PT ;  /* 0x000000fe0900780c */ /* 0x000fda0003f06070 */
[----:B------:R-:W-:Y:S05]  /*2f90*/  @!P0 BRA `(.L_x_33) ;  /* 0x0000000000808947 */ /* 0x000fea0003800000 */
[----:B------:R-:W-:-:S13]  /*2fa0*/  ISETP.GT.AND P0, PT, R20, 0xfe, PT ;  /* 0x000000fe1400780c */ /* 0x000fda0003f04270 */
[----:B------:R-:W-:Y:S05]  /*2fb0*/  @P0 BRA `(.L_x_34) ;  /* 0x00000000006c0947 */ /* 0x000fea0003800000 */
[----:B------:R-:W-:-:S13]  /*2fc0*/  ISETP.GE.AND P0, PT, R20, 0x1, PT ;  /* 0x000000011400780c */ /* 0x000fda0003f06270 */
[----:B------:R-:W-:Y:S05]  /*2fd0*/  @P0 BRA `(.L_x_35) ;  /* 0x0000000000740947 */ /* 0x000fea0003800000 */
[----:B------:R-:W-:Y:S02]  /*2fe0*/  ISETP.GE.AND P0, PT, R20, -0x18, PT ;  /* 0xffffffe81400780c */ /* 0x000fe40003f06270 */
[----:B------:R-:W-:-:S11]  /*2ff0*/  LOP3.LUT R8, R8, 0x80000000, RZ, 0xc0, !PT ;  /* 0x8000000008087812 */ /* 0x000fd600078ec0ff */
[----:B------:R-:W-:Y:S05]  /*3000*/  @!P0 BRA `(.L_x_35) ;  /* 0x0000000000688947 */ /* 0x000fea0003800000 */
[-CC-:B------:R-:W-:Y:S01]  /*3010*/  FFMA.RZ R9, R21, R23.reuse, R18.reuse ;  /* 0x0000001715097223 */ /* 0x180fe2000000c012 */
[C---:B------:R-:W-:Y:S01]  /*3020*/  VIADD R17, R20.reuse, 0x20 ;  /* 0x0000002014117836 */ /* 0x040fe20000000000 */
[C---:B------:R-:W-:Y:S02]  /*3030*/  ISETP.NE.AND P4, PT, R20.reuse, RZ, PT ;  /* 0x000000ff1400720c */ /* 0x040fe40003f85270 */
[C---:B------:R-:W-:Y:S02]  /*3040*/  ISETP.NE.AND P3, PT, R20.reuse, RZ, PT ;  /* 0x000000ff1400720c */ /* 0x040fe40003f65270 */
[----:B------:R-:W-:Y:S01]  /*3050*/  LOP3.LUT R16, R9, 0x7fffff, RZ, 0xc0, !PT ;  /* 0x007fffff09107812 */ /* 0x000fe200078ec0ff */
[CCC-:B------:R-:W-:Y:S01]  /*3060*/  FFMA.RP R9, R21.reuse, R23.reuse, R18.reuse ;  /* 0x0000001715097223 */ /* 0x1c0fe20000008012 */
[----:B------:R-:W-:Y:S01]  /*3070*/  FFMA.RM R18, R21, R23, R18 ;  /* 0x0000001715127223 */ /* 0x000fe20000004012 */
[----:B------:R-:W-:Y:S02]  /*3080*/  IADD3 R20, PT, PT, -R20, RZ, RZ ;  /* 0x000000ff14147210 */ /* 0x000fe40007ffe1ff */
[----:B------:R-:W-:-:S02]  /*3090*/  LOP3.LUT R16, R16, 0x800000, RZ, 0xfc, !PT ;  /* 0x0080000010107812 */ /* 0x000fc400078efcff */
[----:B------:R-:W-:Y:S02]  /*30a0*/  FSETP.NEU.FTZ.AND P0, PT, R9, R18, PT ;  /* 0x000000120900720b */ /* 0x000fe40003f1d000 */
[----:B------:R-:W-:Y:S02]  /*30b0*/  SHF.L.U32 R17, R16, R17, RZ ;  /* 0x0000001110117219 */ /* 0x000fe400000006ff */
[----:B------:R-:W-:Y:S02]  /*30c0*/  SEL R9, R20, RZ, P4 ;  /* 0x000000ff14097207 */ /* 0x000fe40002000000 */
[----:B------:R-:W-:Y:S02]  /*30d0*/  ISETP.NE.AND P3, PT, R17, RZ, P3 ;  /* 0x000000ff1100720c */ /* 0x000fe40001f65270 */
[----:B------:R-:W-:Y:S02]  /*30e0*/  SHF.R.U32.HI R9, RZ, R9, R16 ;  /* 0x00000009ff097219 */ /* 0x000fe40000011610 */
[----:B------:R-:W-:-:S02]  /*30f0*/  PLOP3.LUT P0, PT, P0, P3, PT, 0xf8, 0x8f ;  /* 0x00000000008f781c */ /* 0x000fc40000707f70 */
[----:B------:R-:W-:Y:S02]  /*3100*/  SHF.R.U32.HI R17, RZ, 0x1, R9 ;  /* 0x00000001ff117819 */ /* 0x000fe40000011609 */
[----:B------:R-:W-:-:S04]  /*3110*/  SEL R16, RZ, 0x1, !P0 ;  /* 0x00000001ff107807 */ /* 0x000fc80004000000 */
[----:B------:R-:W-:-:S04]  /*3120*/  LOP3.LUT R16, R16, 0x1, R17, 0xf8, !PT ;  /* 0x0000000110107812 */ /* 0x000fc800078ef811 */
[----:B------:R-:W-:-:S05]  /*3130*/  LOP3.LUT R16, R16, R9, RZ, 0xc0, !PT ;  /* 0x0000000910107212 */ /* 0x000fca00078ec0ff */
[----:B------:R-:W-:-:S05]  /*3140*/  IMAD.IADD R17, R17, 0x1, R16 ;  /* 0x0000000111117824 */ /* 0x000fca00078e0210 */
[----:B------:R-:W-:Y:S01]  /*3150*/  LOP3.LUT R8, R17, R8, RZ, 0xfc, !PT ;  /* 0x0000000811087212 */ /* 0x000fe200078efcff */
[----:B------:R-:W-:Y:S06]  /*3160*/  BRA `(.L_x_35) ;  /* 0x0000000000107947 */ /* 0x000fec0003800000 */
.L_x_34:
[----:B------:R-:W-:-:S04]  /*3170*/  LOP3.LUT R8, R8, 0x80000000, RZ, 0xc0, !PT ;  /* 0x8000000008087812 */ /* 0x000fc800078ec0ff */
[----:B------:R-:W-:Y:S01]  /*3180*/  LOP3.LUT R8, R8, 0x7f800000, RZ, 0xfc, !PT ;  /* 0x7f80000008087812 */ /* 0x000fe200078efcff */
[----:B------:R-:W-:Y:S06]  /*3190*/  BRA `(.L_x_35) ;  /* 0x0000000000047947 */ /* 0x000fec0003800000 */
.L_x_33:
[----:B------:R-:W-:-:S07]  /*31a0*/  LEA R8, R16, R8, 0x17 ;  /* 0x0000000810087211 */ /* 0x000fce00078eb8ff */
.L_x_35:
[----:B------:R-:W-:Y:S05]  /*31b0*/  BSYNC.RECONVERGENT B2 ;  /* 0x0000000000027941 */ /* 0x000fea0003800200 */
.L_x_32:
[----:B------:R-:W-:Y:S05]  /*31c0*/  BRA `(.L_x_36) ;  /* 0x0000000000207947 */ /* 0x000fea0003800000 */
.L_x_31:
[----:B------:R-:W-:-:S04]  /*31d0*/  LOP3.LUT R8, R9, 0x80000000, R8, 0x48, !PT ;  /* 0x8000000009087812 */ /* 0x000fc800078e4808 */
[----:B------:R-:W-:Y:S01]  /*31e0*/  LOP3.LUT R8, R8, 0x7f800000, RZ, 0xfc, !PT ;  /* 0x7f80000008087812 */ /* 0x000fe200078efcff */
[----:B------:R-:W-:Y:S06]  /*31f0*/  BRA `(.L_x_36) ;  /* 0x0000000000147947 */ /* 0x000fec0003800000 */
.L_x_30:
[----:B------:R-:W-:Y:S01]  /*3200*/  LOP3.LUT R8, R9, 0x80000000, R8, 0x48, !PT ;  /* 0x8000000009087812 */ /* 0x000fe200078e4808 */
[----:B------:R-:W-:Y:S06]  /*3210*/  BRA `(.L_x_36) ;  /* 0x00000000000c7947 */ /* 0x000fec0003800000 */
.L_x_29:
[----:B------:R-:W0:Y:S01]  /*3220*/  MUFU.RSQ R8, -QNAN ;  /* 0xffc0000000087908 */ /* 0x000e220000001400 */
[----:B------:R-:W-:Y:S05]  /*3230*/  BRA `(.L_x_36) ;  /* 0x0000000000047947 */ /* 0x000fea0003800000 */
.L_x_28:
[----:B------:R-:W-:-:S07]  /*3240*/  FADD.FTZ R8, R4, R9 ;  /* 0x0000000904087221 */ /* 0x000fce0000010000 */
.L_x_36:
[----:B------:R-:W-:Y:S05]  /*3250*/  BSYNC.RECONVERGENT B1 ;  /* 0x0000000000017941 */ /* 0x000fea0003800200 */
.L_x_26:
[----:B0-----:R-:W-:Y:S01]  /*3260*/  IMAD.MOV.U32 R16, RZ, RZ, R8 ;  /* 0x000000ffff107224 */ /* 0x001fe200078e0008 */
[----:B------:R-:W-:Y:S01]  /*3270*/  MOV R8, R15 ;  /* 0x0000000f00087202 */ /* 0x000fe20000000f00 */
[----:B------:R-:W-:-:S04]  /*3280*/  IMAD.MOV.U32 R9, RZ, RZ, 0x0 ;  /* 0x00000000ff097424 */ /* 0x000fc800078e00ff */
[----:B------:R-:W-:Y:S05]  /*3290*/  RET.REL.NODEC R8 `(_Z4testPKfS0_S0_iiiiPf) ;  /* 0xffffffcc08587950 */ /* 0x000fea0003c3ffff */
.L_x_37:
[----:B------:R-:W-:-:S00]  /*32a0*/  BRA `(.L_x_37) ;  /* 0xfffffffc00fc7947 */ /* 0x000fc0000383ffff */
[----:B------:R-:W-:-:S00]  /*32b0*/  NOP ;  /* 0x0000000000007918 */ /* 0x000fc00000000000 */
        /* <DEDUP_REMOVED lines=12> */
.L_x_62:


//--------------------- .text._Z12attention_v1PKfS0_S0_iiiiPf --------------------------
	.section	.text._Z12attention_v1PKfS0_S0_iiiiPf,"ax",@progbits
	.align	128
        .global         _Z12attention_v1PKfS0_S0_iiiiPf
        .type           _Z12attention_v1PKfS0_S0_iiiiPf,@function
        .size           _Z12attention_v1PKfS0_S0_iiiiPf,(.L_x_64 - _Z12attention_v1PKfS0_S0_iiiiPf)
        .other          _Z12attention_v1PKfS0_S0_iiiiPf,@"STO_CUDA_ENTRY STV_DEFAULT"
_Z12attention_v1PKfS0_S0_iiiiPf:
.text._Z12attention_v1PKfS0_S0_iiiiPf:
        /* <DEDUP_REMOVED lines=14> */
[----:B------:R-:W-:Y:S01]  /*00e0*/  UMOV UR4, URZ ;  /* 0x000000ff00047c82 */ /* 0x000fe20008000000 */
[----:B------:R-:W1:Y:S01]  /*00f0*/  LDCU.64 UR12, c[0x0][0x358] ;  /* 0x00006b00ff0c77ac */ /* 0x000e620008000a00 */
[----:B0-----:R-:W-:Y:S01]  /*0100*/  MOV R2, UR8 ;  /* 0x0000000800027c02 */ /* 0x001fe20008000f00 */
[----:B------:R-:W-:-:S03]  /*0110*/  UIADD3 UR6, UPT, UPT, UR6, -0x1, UR8 ;  /* 0xffffffff06067890 */ /* 0x000fc6000fffe008 */
[----:B------:R-:W-:-:S03]  /*0120*/  IABS R2, R2 ;  /* 0x0000000200027213 */ /* 0x000fc60000000000 */
[----:B------:R-:W-:Y:S01]  /*0130*/  MOV R6, UR6 ;  /* 0x0000000600067c02 */ /* 0x000fe20008000f00 */
[----:B------:R-:W-:Y:S01]  /*0140*/  ULOP3.LUT UR6, UR6, UR8, URZ, 0x3c, !UPT ;  /* 0x0000000806067292 */ /* 0x000fe2000f8e3cff */
[----:B------:R-:W-:Y:S02]  /*0150*/  R2UR UR11, R2 ;  /* 0x00000000020b72ca */ /* 0x000fe400000e0000 */
[----:B------:R-:W-:-:S04]  /*0160*/  IABS R6, R6 ;  /* 0x0000000600067213 */ /* 0x000fc80000000000 */
[----:B------:R-:W-:-:S07]  /*0170*/  R2UR UR10, R6 ;  /* 0x00000000060a72ca */ /* 0x000fce00000e0000 */
[----:B------:R-:W0:Y:S08]  /*0180*/  I2F.RP R2, UR11 ;  /* 0x0000000b00027d06 */ /* 0x000e300008209400 */
[----:B0-----:R-:W0:Y:S02]  /*0190*/  MUFU.RCP R2, R2 ;  /* 0x0000000200027308 */ /* 0x001e240000001000 */
[----:B0-----:R-:W-:Y:S01]  /*01a0*/  IADD3 R4, PT, PT, R2, 0xffffffe, RZ ;  /* 0x0ffffffe02047810 */ /* 0x001fe20007ffe0ff */
[----:B------:R-:W-:-:S05]  /*01b0*/  HFMA2 R2, -RZ, RZ, 0, 0 ;  /* 0x00000000ff027431 */ /* 0x000fca00000001ff */
[----:B------:R-:W0:Y:S02]  /*01c0*/  F2I.FTZ.U32.TRUNC.NTZ R4, R4 ;  /* 0x0000000400047305 */ /* 0x000e24000021f000 */
[----:B0-----:R-:W-:-:S13]  /*01d0*/  R2UR UR5, R4 ;  /* 0x00000000040572ca */ /* 0x001fda00000e0000 */
[----:B------:R-:W-:-:S04]  /*01e0*/  UIADD3 UR9, UPT, UPT, URZ, -UR5, URZ ;  /* 0x80000005ff097290 */ /* 0x000fc8000fffe0ff */
[----:B------:R-:W-:-:S04]  /*01f0*/  UIMAD UR9, UR9, UR11, URZ ;  /* 0x0000000b090972a4 */ /* 0x000fc8000f8e02ff */
[----:B------:R-:W-:-:S04]  /*0200*/  UIMAD.WIDE.U32 UR4, UR5, UR9, UR4 ;  /* 0x00000009050472a5 */ /* 0x000fc8000f8e0004 */
[----:B------:R-:W-:-:S04]  /*0210*/  UIMAD.WIDE.U32 UR4, UR5, UR10, URZ ;  /* 0x0000000a050472a5 */ /* 0x000fc8000f8e00ff */
[----:B------:R-:W-:-:S04]  /*0220*/  UIADD3 UR4, UPT, UPT, -UR5, URZ, URZ ;  /* 0x000000ff05047290 */ /* 0x000fc8000fffe1ff */
[----:B------:R-:W-:-:S04]  /*0230*/  UIMAD UR4, UR11, UR4, UR10 ;  /* 0x000000040b0472a4 */ /* 0x000fc8000f8e020a */
[----:B------:R-:W-:-:S11]  /*0240*/  UISETP.GT.U32.AND UP0, UPT, UR11, UR4, UPT ;  /* 0x000000040b00728c */ /* 0x000fd6000bf04070 */
[----:B------:R-:W-:Y:S02]  /*0250*/  @!UP0 UIADD3 UR4, UPT, UPT, UR4, -UR11, URZ ;  /* 0x8000000b04048290 */ /* 0x000fe4000fffe0ff */
[----:B------:R-:W-:Y:S02]  /*0260*/  @!UP0 UIADD3 UR5, UPT, UPT, UR5, 0x1, URZ ;  /* 0x0000000105058890 */ /* 0x000fe4000fffe0ff */
[----:B------:R-:W-:Y:S02]  /*0270*/  UISETP.GE.U32.AND UP1, UPT, UR4, UR11, UPT ;  /* 0x0000000b0400728c */ /* 0x000fe4000bf26070 */
[----:B------:R-:W-:-:S09]  /*0280*/  UISETP.GE.AND UP0, UPT, UR6, URZ, UPT ;  /* 0x000000ff0600728c */ /* 0x000fd2000bf06270 */
[----:B------:R-:W-:Y:S02]  /*0290*/  @UP1 UIADD3 UR5, UPT, UPT, UR5, 0x1, URZ ;  /* 0x0000000105051890 */ /* 0x000fe4000fffe0ff */
[----:B------:R-:W-:-:S05]  /*02a0*/  UISETP.NE.AND UP1, UPT, UR8, URZ, UPT ;  /* 0x000000ff0800728c */ /* 0x000fca000bf25270 */
[----:B------:R-:W-:Y:S02]  /*02b0*/  UMOV UR9, UR5 ;  /* 0x0000000500097c82 */ /* 0x000fe40008000000 */
[----:B------:R-:W-:-:S04]  /*02c0*/  @!UP0 UIADD3 UR9, UPT, UPT, -UR9, URZ, URZ ;  /* 0x000000ff09098290 */ /* 0x000fc8000fffe1ff */
[----:B------:R-:W-:-:S04]  /*02d0*/  @!UP1 ULOP3.LUT UR9, URZ, UR8, URZ, 0x33, !UPT ;  /* 0x00000008ff099292 */ /* 0x000fc8000f8e33ff */
[----:B------:R-:W-:-:S09]  /*02e0*/  UISETP.GE.AND UP0, UPT, UR9, 0x1, UPT ;  /* 0x000000010900788c */ /* 0x000fd2000bf06270 */
[----:B-1----:R-:W-:Y:S05]  /*02f0*/  BRA.U !UP0, `(.L_x_38) ;  /* 0x0000002508ac7547 */ /* 0x002fea000b800000 */
[----:B------:R-:W0:Y:S01]  /*0300*/  S2UR UR6, SR_CgaCtaId ;  /* 0x00000000000679c3 */ /* 0x000e220000008800 */
[----:B------:R-:W1:Y:S01]  /*0310*/  LDCU UR4, c[0x0][0x3a0] ;  /* 0x00007400ff0477ac */ /* 0x000e620008000800 */
[----:B------:R-:W-:Y:S01]  /*0320*/  IMAD R4, R5, UR8, RZ ;  /* 0x0000000805047c24 */ /* 0x000fe2000f8e02ff */
[----:B------:R-:W-:Y:S01]  /*0330*/  MOV R8, 0x3f800000 ;  /* 0x3f80000000087802 */ /* 0x000fe20000000f00 */
[----:B------:R-:W-:Y:S01]  /*0340*/  IMAD R6, R3, UR7, RZ ;  /* 0x0000000703067c24 */ /* 0x000fe2000f8e02ff */
[----:B------:R-:W-:Y:S01]  /*0350*/  UMOV UR5, 0x400 ;  /* 0x0000040000057882 */ /* 0x000fe20000000000 */
[----:B------:R-:W-:Y:S01]  /*0360*/  ULOP3.LUT UR15, UR7, 0xf, URZ, 0xc0, !UPT ;  /* 0x0000000f070f7892 */ /* 0x000fe2000f8ec0ff */
[----:B------:R-:W-:Y:S01]  /*0370*/  IADD3 R10, PT, PT, R4, R7, RZ ;  /* 0x00000007040a7210 */ /* 0x000fe20007ffe0ff */
[----:B------:R-:W-:Y:S01]  /*0380*/  ULOP3.LUT UR16, UR7, 0x7, URZ, 0xc0, !UPT ;  /* 0x0000000707107892 */ /* 0x000fe2000f8ec0ff */
[----:B------:R-:W-:Y:S01]  /*0390*/  MOV R7, 0xff7fffff ;  /* 0xff7fffff00077802 */ /* 0x000fe20000000f00 */
[----:B------:R-:W-:-:S02]  /*03a0*/  ULOP3.LUT UR17, UR7, 0x3, URZ, 0xc0, !UPT ;  /* 0x0000000307117892 */ /* 0x000fc4000f8ec0ff */
[----:B-1----:R-:W-:Y:S02]  /*03b0*/  UIMAD UR4, UR8, UR4, URZ ;  /* 0x00000004080472a4 */ /* 0x002fe4000f8e02ff */
[----:B0-----:R-:W-:-:S04]  /*03c0*/  ULEA UR5, UR6, UR5, 0x18 ;  /* 0x0000000506057291 */ /* 0x001fc8000f8ec0ff */
[----:B------:R-:W-:Y:S01]  /*03d0*/  MOV R2, UR4 ;  /* 0x0000000400027c02 */ /* 0x000fe20008000f00 */
[----:B------:R-:W-:Y:S02]  /*03e0*/  ULOP3.LUT UR6, UR8, 0x7ffffff8, URZ, 0xc0, !UPT ;  /* 0x7ffffff808067892 */ /* 0x000fe4000f8ec0ff */
[----:B------:R-:W-:Y:S02]  /*03f0*/  ULEA UR10, UR4, UR5, 0x2 ;  /* 0x00000005040a7291 */ /* 0x000fe4000f8e10ff */
[----:B------:R-:W-:Y:S02]  /*0400*/  LEA R9, R10, UR5, 0x2 ;  /* 0x000000050a097c11 */ /* 0x000fe4000f8e10ff */
[----:B------:R-:W-:-:S03]  /*0410*/  ULEA UR14, UR4, UR10, 0x2 ;  /* 0x0000000a040e7291 */ /* 0x000fc6000f8e10ff */
[----:B------:R-:W-:-:S03]  /*0420*/  UMOV UR4, URZ ;  /* 0x000000ff00047c82 */ /* 0x000fc60008000000 */
[C---:B------:R-:W-:Y:S02]  /*0430*/  LEA R5, R10.reuse, UR14, 0x2 ;  /* 0x0000000e0a057c11 */ /* 0x040fe4000f8e10ff */
[----:B------:R-:W-:Y:S02]  /*0440*/  LEA R10, R10, UR10, 0x2 ;  /* 0x0000000a0a0a7c11 */ /* 0x000fe4000f8e10ff */
[----:B------:R-:W-:Y:S02]  /*0450*/  LEA R5, R2, R5, 0x2 ;  /* 0x0000000502057211 */ /* 0x000fe400078e10ff */
[----:B------:R-:W-:-:S07]  /*0460*/  MOV R2, RZ ;  /* 0x000000ff00027202 */ /* 0x000fce0000000f00 */
.L_x_60:
[----:B------:R-:W0:Y:S01]  /*0470*/  S2R R12, SR_TID.Y ;  /* 0x00000000000c7919 */ /* 0x000e220000002200 */
[----:B-1----:R-:W1:Y:S01]  /*0480*/  LDCU UR5, c[0x0][0x39c] ;  /* 0x00007380ff0577ac */ /* 0x002e620008000800 */
[----:B------:R-:W0:Y:S01]  /*0490*/  LDC R13, c[0x0][0x3a4] ;  /* 0x0000e900ff0d7b82 */ /* 0x000e220000000800 */
[----:B------:R-:W-:Y:S01]  /*04a0*/  HFMA2 R19, -RZ, RZ, 0, 0 ;  /* 0x00000000ff137431 */ /* 0x000fe200000001ff */
[----:B------:R2:W-:Y:S01]  /*04b0*/  STS [R5], RZ ;  /* 0x000000ff05007388 */ /* 0x0005e20000000800 */
[----:B------:R-:W-:Y:S01]  /*04c0*/  MOV R11, R8 ;  /* 0x00000008000b7202 */ /* 0x000fe20000000f00 */
[----:B-1----:R-:W-:Y:S01]  /*04d0*/  UISETP.GE.U32.AND UP0, UPT, UR5, 0x10, UPT ;  /* 0x000000100500788c */ /* 0x002fe2000bf06070 */
[----:B0-----:R-:W-:Y:S01]  /*04e0*/  IMAD R13, R13, UR4, R12 ;  /* 0x000000040d0d7c24 */ /* 0x001fe2000f8e020c */
[----:B------:R-:W-:-:S03]  /*04f0*/  MOV R12, R7 ;  /* 0x00000007000c7202 */ /* 0x000fc60000000f00 */
[----:B------:R-:W-:Y:S01]  /*0500*/  IMAD R13, R13, UR5, RZ ;  /* 0x000000050d0d7c24 */ /* 0x000fe2000f8e02ff */
[----:B------:R-:W-:-:S03]  /*0510*/  UMOV UR5, URZ ;  /* 0x000000ff00057c82 */ /* 0x000fc60008000000 */
[----:B--2---:R-:W-:Y:S05]  /*0520*/  BRA.U !UP0, `(.L_x_39) ;  /* 0x0000000108fc7547 */ /* 0x004fea000b800000 */
[----:B------:R-:W0:Y:S01]  /*0530*/  LDCU UR5, c[0x0][0x39c] ;  /* 0x00007380ff0577ac */ /* 0x000e220008000800 */
[----:B------:R-:W-:Y:S02]  /*0540*/  MOV R19, RZ ;  /* 0x000000ff00137202 */ /* 0x000fe40000000f00 */
[----:B------:R-:W-:Y:S02]  /*0550*/  MOV R21, R13 ;  /* 0x0000000d00157202 */ /* 0x000fe40000000f00 */
[----:B------:R-:W-:Y:S01]  /*0560*/  MOV R23, R6 ;  /* 0x0000000600177202 */ /* 0x000fe20000000f00 */
[----:B0-----:R-:W-:-:S04]  /*0570*/  ULOP3.LUT UR5, UR5, 0x7ffffff0, URZ, 0xc0, !UPT ;  /* 0x7ffffff005057892 */ /* 0x001fc8000f8ec0ff */
[----:B------:R-:W-:-:S12]  /*0580*/  UIADD3 UR8, UPT, UPT, -UR5, URZ, URZ ;  /* 0x000000ff05087290 */ /* 0x000fd8000fffe1ff */
.L_x_40:
        /* <DEDUP_REMOVED lines=13> */
[----:B------:R-:W2:Y:S01]  /*0660*/  LDG.E.CONSTANT R22, desc[UR12][R14.64+0xc] ;  /* 0x00000c0c0e167981 */ /* 0x000ea2000c1e9900 */
[----:B---3--:R-:W-:-:S03]  /*0670*/  FFMA R27, R27, R24, R20 ;  /* 0x000000181b1b7223 */ /* 0x008fc60000000014 */
[----:B------:R-:W2:Y:S04]  /*0680*/  LDG.E.CONSTANT R20, desc[UR12][R16.64+0xc] ;  /* 0x00000c0c10147981 */ /* 0x000ea8000c1e9900 */
[----:B------:R-:W3:Y:S01]  /*0690*/  LDG.E.CONSTANT R24, desc[UR12][R14.64+0x10] ;  /* 0x0000100c0e187981 */ /* 0x000ee2000c1e9900 */
[----:B----4-:R-:W-:-:S03]  /*06a0*/  FFMA R25, R18, R25, R27 ;  /* 0x0000001912197223 */ /* 0x010fc6000000001b */
[----:B------:R-:W3:Y:S04]  /*06b0*/  LDG.E.CONSTANT R27, desc[UR12][R16.64+0x10] ;  /* 0x0000100c101b7981 */ /* 0x000ee8000c1e9900 */
[----:B------:R-:W4:Y:S04]  /*06c0*/  LDG.E.CONSTANT R18, desc[UR12][R16.64+0x14] ;  /* 0x0000140c10127981 */ /* 0x000f28000c1e9900 */
[----:B------:R-:W4:Y:S01]  /*06d0*/  LDG.E.CONSTANT R19, desc[UR12][R14.64+0x14] ;  /* 0x0000140c0e137981 */ /* 0x000f22000c1e9900 */
[----:B--2---:R-:W-:-:S03]  /*06e0*/  FFMA R20, R20, R22, R25 ;  /* 0x0000001614147223 */ /* 0x004fc60000000019 */
[----:B------:R-:W2:Y:S04]  /*06f0*/  LDG.E.CONSTANT R22, desc[UR12][R14.64+0x18] ;  /* 0x0000180c0e167981 */ /* 0x000ea8000c1e9900 */
[----:B------:R-:W5:Y:S01]  /*0700*/  LDG.E.CONSTANT R25, desc[UR12][R16.64+0x1c] ;  /* 0x00001c0c10197981 */ /* 0x000f62000c1e9900 */
[----:B---3--:R-:W-:-:S03]  /*0710*/  FFMA R27, R27, R24, R20 ;  /* 0x000000181b1b7223 */ /* 0x008fc60000000014 */
[----:B------:R-:W2:Y:S04]  /*0720*/  LDG.E.CONSTANT R20, desc[UR12][R16.64+0x18] ;  /* 0x0000180c10147981 */ /* 0x000ea8000c1e9900 */
[----:B------:R-:W5:Y:S01]  /*0730*/  LDG.E.CONSTANT R24, desc[UR12][R14.64+0x1c] ;  /* 0x00001c0c0e187981 */ /* 0x000f62000c1e9900 */
[----:B----4-:R-:W-:-:S03]  /*0740*/  FFMA R27, R18, R19, R27 ;  /* 0x00000013121b7223 */ /* 0x010fc6000000001b */
[----:B------:R-:W3:Y:S04]  /*0750*/  LDG.E.CONSTANT R18, desc[UR12][R16.64+0x20] ;  /* 0x0000200c10127981 */ /* 0x000ee8000c1e9900 */
[----:B------:R-:W3:Y:S01]  /*0760*/  LDG.E.CONSTANT R19, desc[UR12][R14.64+0x20] ;  /* 0x0000200c0e137981 */ /* 0x000ee2000c1e9900 */
[----:B--2---:R-:W-:-:S03]  /*0770*/  FFMA R20, R20, R22, R27 ;  /* 0x0000001614147223 */ /* 0x004fc6000000001b */
[----:B------:R-:W2:Y:S01]  /*0780*/  LDG.E.CONSTANT R22, desc[UR12][R14.64+0x24] ;  /* 0x0000240c0e167981 */ /* 0x000ea2000c1e9900 */
[----:B-----5:R-:W-:-:S03]  /*0790*/  FFMA R25, R25, R24, R20 ;  /* 0x0000001819197223 */ /* 0x020fc60000000014 */
[----:B------:R-:W2:Y:S04]  /*07a0*/  LDG.E.CONSTANT R20, desc[UR12][R16.64+0x24] ;  /* 0x0000240c10147981 */ /* 0x000ea8000c1e9900 */
[----:B------:R-:W4:Y:S04]  /*07b0*/  LDG.E.CONSTANT R27, desc[UR12][R16.64+0x28] ;  /* 0x0000280c101b7981 */ /* 0x000f28000c1e9900 */
[----:B------:R-:W4:Y:S01]  /*07c0*/  LDG.E.CONSTANT R24, desc[UR12][R14.64+0x28] ;  /* 0x0000280c0e187981 */ /* 0x000f22000c1e9900 */
[----:B---3--:R-:W-:-:S03]  /*07d0*/  FFMA R25, R18, R19, R25 ;  /* 0x0000001312197223 */ /* 0x008fc60000000019 */
[----:B------:R-:W3:Y:S04]  /*07e0*/  LDG.E.CONSTANT R19, desc[UR12][R16.64+0x2c] ;  /* 0x00002c0c10137981 */ /* 0x000ee8000c1e9900 */
[----:B------:R-:W3:Y:S01]  /*07f0*/  LDG.E.CONSTANT R18, desc[UR12][R14.64+0x2c] ;  /* 0x00002c0c0e127981 */ /* 0x000ee2000c1e9900 */
[----:B--2---:R-:W-:-:S03]  /*0800*/  FFMA R20, R20, R22, R25 ;  /* 0x0000001614147223 */ /* 0x004fc60000000019 */
[----:B------:R-:W2:Y:S04]  /*0810*/  LDG.E.CONSTANT R25, desc[UR12][R14.64+0x30] ;  /* 0x0000300c0e197981 */ /* 0x000ea8000c1e9900 */
[----:B------:R-:W5:Y:S01]  /*0820*/  LDG.E.CONSTANT R22, desc[UR12][R14.64+0x34] ;  /* 0x0000340c0e167981 */ /* 0x000f62000c1e9900 */
[----:B----4-:R-:W-:-:S03]  /*0830*/  FFMA R24, R27, R24, R20 ;  /* 0x000000181b187223 */ /* 0x010fc60000000014 */
[----:B------:R-:W2:Y:S01]  /*0840*/  LDG.E.CONSTANT R20, desc[UR12][R16.64+0x30] ;  /* 0x0000300c10147981 */ /* 0x000ea2000c1e9900 */
[----:B---3--:R-:W-:-:S03]  /*0850*/  FFMA R27, R19, R18, R24 ;  /* 0x00000012131b7223 */ /* 0x008fc60000000018 */
[----:B------:R-:W3:Y:S04]  /*0860*/  LDG.E.CONSTANT R18, desc[UR12][R16.64+0x38] ;  /* 0x0000380c10127981 */ /* 0x000ee8000c1e9900 */
[----:B------:R-:W3:Y:S04]  /*0870*/  LDG.E.CONSTANT R19, desc[UR12][R14.64+0x38] ;  /* 0x0000380c0e137981 */ /* 0x000ee8000c1e9900 */
[----:B------:R-:W4:Y:S01]  /*0880*/  LDG.E.CONSTANT R24, desc[UR12][R16.64+0x3c] ;  /* 0x00003c0c10187981 */ /* 0x000f22000c1e9900 */
[----:B------:R-:W-:-:S04]  /*0890*/  UIADD3 UR8, UPT, UPT, UR8, 0x10, URZ ;  /* 0x0000001008087890 */ /* 0x000fc8000fffe0ff */
[----:B------:R-:W-:Y:S01]  /*08a0*/  UISETP.NE.AND UP0, UPT, UR8, URZ, UPT ;  /* 0x000000ff0800728c */ /* 0x000fe2000bf05270 */
[----:B------:R-:W-:Y:S02]  /*08b0*/  IADD3 R23, PT, PT, R23, 0x10, RZ ;  /* 0x0000001017177810 */ /* 0x000fe40007ffe0ff */
[----:B------:R-:W-:Y:S01]  /*08c0*/  IADD3 R21, PT, PT, R21, 0x10, RZ ;  /* 0x0000001015157810 */ /* 0x000fe20007ffe0ff */
[----:B--2---:R-:W-:-:S04]  /*08d0*/  FFMA R20, R20, R25, R27 ;  /* 0x0000001914147223 */ /* 0x004fc8000000001b */
[----:B-----5:R-:W-:-:S04]  /*08e0*/  FFMA R29, R29, R22, R20 ;  /* 0x000000161d1d7223 */ /* 0x020fc80000000014 */
[----:B---3--:R-:W-:-:S04]  /*08f0*/  FFMA R19, R18, R19, R29 ;  /* 0x0000001312137223 */ /* 0x008fc8000000001d */
[----:B----4-:R-:W-:Y:S01]  /*0900*/  FFMA R19, R24, R26, R19 ;  /* 0x0000001a18137223 */ /* 0x010fe20000000013 */
[----:B------:R-:W-:Y:S06]  /*0910*/  BRA.U UP0, `(.L_x_40) ;  /* 0xfffffffd001c7547 */ /* 0x000fec000b83ffff */
.L_x_39:
[----:B------:R-:W-:-:S09]  /*0920*/  UISETP.NE.AND UP0, UPT, UR15, URZ, UPT ;  /* 0x000000ff0f00728c */ /* 0x000fd2000bf05270 */
[----:B------:R-:W-:Y:S05]  /*0930*/  BRA.U !UP0, `(.L_x_41) ;  /* 0x00000005083c7547 */ /* 0x000fea000b800000 */
[----:B------:R-:W-:Y:S02]  /*0940*/  UIADD3 UR8, UPT, UPT, UR15, -0x1, URZ ;  /* 0xffffffff0f087890 */ /* 0x000fe4000fffe0ff */
[----:B------:R-:W-:Y:S02]  /*0950*/  UISETP.NE.AND UP1, UPT, UR16, URZ, UPT ;  /* 0x000000ff1000728c */ /* 0x000fe4000bf25270 */
[----:B------:R-:W-:-:S09]  /*0960*/  UISETP.GE.U32.AND UP0, UPT, UR8, 0x7, UPT ;  /* 0x000000070800788c */ /* 0x000fd2000bf06070 */
[----:B------:R-:W-:Y:S05]  /*0970*/  BRA.U !UP0, `(.L_x_42) ;  /* 0x00000001087c7547 */ /* 0x000fea000b800000 */
[----:B------:R-:W0:Y:S01]  /*0980*/  LDC.64 R16, c[0x0][0x380] ;  /* 0x0000e000ff107b82 */ /* 0x000e220000000a00 */
[----:B------:R-:W-:Y:S02]  /*0990*/  IADD3 R21, PT, PT, R6, UR5, RZ ;  /* 0x0000000506157c10 */ /* 0x000fe4000fffe0ff */
[----:B------:R-:W-:-:S05]  /*09a0*/  IADD3 R23, PT, PT, R13, UR5, RZ ;  /* 0x000000050d177c10 */ /* 0x000fca000fffe0ff */
[----:B------:R-:W1:Y:S01]  /*09b0*/  LDC.64 R14, c[0x0][0x388] ;  /* 0x0000e200ff0e7b82 */ /* 0x000e620000000a00 */
[----:B0-----:R-:W-:-:S05]  /*09c0*/  IMAD.WIDE R16, R21, 0x4, R16 ;  /* 0x0000000415107825 */ /* 0x001fca00078e0210 */
[----:B------:R-:W2:Y:S01]  /*09d0*/  LDG.E.CONSTANT R18, desc[UR12][R16.64] ;  /* 0x0000000c10127981 */ /* 0x000ea2000c1e9900 */
[----:B-1----:R-:W-:-:S03]  /*09e0*/  IMAD.WIDE R14, R23, 0x4, R14 ;  /* 0x00000004170e7825 */ /* 0x002fc600078e020e */
[----:B------:R-:W3:Y:S04]  /*09f0*/  LDG.E.CONSTANT R21, desc[UR12][R16.64+0x8] ;  /* 0x0000080c10157981 */ /* 0x000ee8000c1e9900 */
[----:B------:R-:W2:Y:S04]  /*0a00*/  LDG.E.CONSTANT R22, desc[UR12][R14.64] ;  /* 0x0000000c0e167981 */ /* 0x000ea8000c1e9900 */
[----:B------:R-:W4:Y:S04]  /*0a10*/  LDG.E.CONSTANT R23, desc[UR12][R16.64+0x4] ;  /* 0x0000040c10177981 */ /* 0x000f28000c1e9900 */
[----:B------:R-:W4:Y:S04]  /*0a20*/  LDG.E.CONSTANT R24, desc[UR12][R14.64+0x4] ;  /* 0x0000040c0e187981 */ /* 0x000f28000c1e9900 */
[----:B------:R-:W3:Y:S04]  /*0a30*/  LDG.E.CONSTANT R20, desc[UR12][R14.64+0x8] ;  /* 0x0000080c0e147981 */ /* 0x000ee8000c1e9900 */
[----:B------:R-:W5:Y:S04]  /*0a40*/  LDG.E.CONSTANT R25, desc[UR12][R14.64+0x14] ;  /* 0x0000140c0e197981 */ /* 0x000f68000c1e9900 */
[----:B------:R-:W5:Y:S04]  /*0a50*/  LDG.E.CONSTANT R26, desc[UR12][R14.64+0x18] ;  /* 0x0000180c0e1a7981 */ /* 0x000f68000c1e9900 */
[----:B------:R-:W5:Y:S01]  /*0a60*/  LDG.E.CONSTANT R28, desc[UR12][R14.64+0x1c] ;  /* 0x00001c0c0e1c7981 */ /* 0x000f62000c1e9900 */
[----:B--2---:R-:W-:-:S03]  /*0a70*/  FFMA R22, R18, R22, R19 ;  /* 0x0000001612167223 */ /* 0x004fc60000000013 */
[----:B------:R-:W2:Y:S04]  /*0a80*/  LDG.E.CONSTANT R18, desc[UR12][R16.64+0xc] ;  /* 0x00000c0c10127981 */ /* 0x000ea8000c1e9900 */
[----:B------:R-:W2:Y:S01]  /*0a90*/  LDG.E.CONSTANT R19, desc[UR12][R14.64+0xc] ;  /* 0x00000c0c0e137981 */ /* 0x000ea2000c1e9900 */
[----:B----4-:R-:W-:-:S03]  /*0aa0*/  FFMA R24, R23, R24, R22 ;  /* 0x0000001817187223 */ /* 0x010fc60000000016 */
[----:B------:R-:W4:Y:S04]  /*0ab0*/  LDG.E.CONSTANT R22, desc[UR12][R16.64+0x10] ;  /* 0x0000100c10167981 */ /* 0x000f28000c1e9900 */
[----:B------:R-:W4:Y:S01]  /*0ac0*/  LDG.E.CONSTANT R23, desc[UR12][R14.64+0x10] ;  /* 0x0000100c0e177981 */ /* 0x000f22000c1e9900 */
[----:B---3--:R-:W-:-:S03]  /*0ad0*/  FFMA R27, R21, R20, R24 ;  /* 0x00000014151b7223 */ /* 0x008fc60000000018 */
[----:B------:R-:W5:Y:S04]  /*0ae0*/  LDG.E.CONSTANT R24, desc[UR12][R16.64+0x14] ;  /* 0x0000140c10187981 */ /* 0x000f68000c1e9900 */
[----:B------:R-:W3:Y:S04]  /*0af0*/  LDG.E.CONSTANT R20, desc[UR12][R16.64+0x18] ;  /* 0x0000180c10147981 */ /* 0x000ee8000c1e9900 */
[----:B------:R-:W3:Y:S01]  /*0b00*/  LDG.E.CONSTANT R21, desc[UR12][R16.64+0x1c] ;  /* 0x00001c0c10157981 */ /* 0x000ee2000c1e9900 */
[----:B------:R-:W-:Y:S01]  /*0b10*/  UIADD3 UR5, UPT, UPT, UR5, 0x8, URZ ;  /* 0x0000000805057890 */ /* 0x000fe2000fffe0ff */
[----:B--2---:R-:W-:-:S04]  /*0b20*/  FFMA R19, R18, R19, R27 ;  /* 0x0000001312137223 */ /* 0x004fc8000000001b */
[----:B----4-:R-:W-:-:S04]  /*0b30*/  FFMA R19, R22, R23, R19 ;  /* 0x0000001716137223 */ /* 0x010fc80000000013 */
[----:B-----5:R-:W-:-:S04]  /*0b40*/  FFMA R19, R24, R25, R19 ;  /* 0x0000001918137223 */ /* 0x020fc80000000013 */
[----:B---3--:R-:W-:-:S04]  /*0b50*/  FFMA R20, R20, R26, R19 ;  /* 0x0000001a14147223 */ /* 0x008fc80000000013 */
[----:B------:R-:W-:-:S07]  /*0b60*/  FFMA R19, R21, R28, R20 ;  /* 0x0000001c15137223 */ /* 0x000fce0000000014 */
.L_x_42:
        /* <DEDUP_REMOVED lines=24> */
.L_x_43:
[----:B------:R-:W-:Y:S05]  /*0cf0*/  BRA.U !UP1, `(.L_x_41) ;  /* 0x00000001094c7547 */ /* 0x000fea000b800000 */
[----:B------:R-:W0:Y:S01]  /*0d00*/  LDC.64 R14, c[0x0][0x380] ;  /* 0x0000e000ff0e7b82 */ /* 0x000e220000000a00 */
[----:B------:R-:W-:Y:S02]  /*0d10*/  IADD3 R21, PT, PT, R6, UR5, RZ ;  /* 0x0000000506157c10 */ /* 0x000fe4000fffe0ff */
[----:B------:R-:W-:-:S05]  /*0d20*/  IADD3 R13, PT, PT, R13, UR5, RZ ;  /* 0x000000050d0d7c10 */ /* 0x000fca000fffe0ff */
[----:B------:R-:W1:Y:S01]  /*0d30*/  LDC.64 R16, c[0x0][0x388] ;  /* 0x0000e200ff107b82 */ /* 0x000e620000000a00 */
[----:B0-----:R-:W-:-:S05]  /*0d40*/  IMAD.WIDE R14, R21, 0x4, R14 ;  /* 0x00000004150e7825 */ /* 0x001fca00078e020e */
[----:B------:R-:W2:Y:S01]  /*0d50*/  LDG.E.CONSTANT R18, desc[UR12][R14.64] ;  /* 0x0000000c0e127981 */ /* 0x000ea2000c1e9900 */
[----:B-1----:R-:W-:-:S05]  /*0d60*/  IMAD.WIDE R16, R13, 0x4, R16 ;  /* 0x000000040d107825 */ /* 0x002fca00078e0210 */
[----:B------:R-:W2:Y:S01]  /*0d70*/  LDG.E.CONSTANT R13, desc[UR12][R16.64] ;  /* 0x0000000c100d7981 */ /* 0x000ea2000c1e9900 */
[----:B------:R-:W-:Y:S01]  /*0d80*/  UISETP.NE.AND UP0, UPT, UR17, 0x1, UPT ;  /* 0x000000011100788c */ /* 0x000fe2000bf05270 */
[----:B--2---:R-:W-:-:S08]  /*0d90*/  FFMA R19, R18, R13, R19 ;  /* 0x0000000d12137223 */ /* 0x004fd00000000013 */
[----:B------:R-:W-:Y:S05]  /*0da0*/  BRA.U !UP0, `(.L_x_41) ;  /* 0x0000000108207547 */ /* 0x000fea000b800000 */
[----:B------:R-:W-:Y:S01]  /*0db0*/  UISETP.NE.AND UP0, UPT, UR17, 0x2, UPT ;  /* 0x000000021100788c */ /* 0x000fe2000bf05270 */
[----:B------:R-:W2:Y:S04]  /*0dc0*/  LDG.E.CONSTANT R18, desc[UR12][R14.64+0x4] ;  /* 0x0000040c0e127981 */ /* 0x000ea8000c1e9900 */
[----:B------:R-:W2:Y:S01]  /*0dd0*/  LDG.E.CONSTANT R13, desc[UR12][R16.64+0x4] ;  /* 0x0000040c100d7981 */ /* 0x000ea2000c1e9900 */
[----:B------:R-:W-:-:S13]  /*0de0*/  PLOP3.LUT P0, PT, PT, PT, UP0, 0x80, 0x8 ;  /* 0x000000000008781c */ /* 0x000fda0003f0f008 */
[----:B------:R-:W3:Y:S04]  /*0df0*/  @P0 LDG.E.CONSTANT R20, desc[UR12][R14.64+0x8] ;  /* 0x0000080c0e140981 */ /* 0x000ee8000c1e9900 */
[----:B------:R-:W3:Y:S01]  /*0e00*/  @P0 LDG.E.CONSTANT R21, desc[UR12][R16.64+0x8] ;  /* 0x0000080c10150981 */ /* 0x000ee2000c1e9900 */
[----:B--2---:R-:W-:-:S04]  /*0e10*/  FFMA R19, R18, R13, R19 ;  /* 0x0000000d12137223 */ /* 0x004fc80000000013 */
[----:B---3--:R-:W-:-:S07]  /*0e20*/  @P0 FFMA R19, R20, R21, R19 ;  /* 0x0000001514130223 */ /* 0x008fce0000000013 */
.L_x_41:
[----:B------:R-:W0:Y:S01]  /*0e30*/  S2R R13, SR_TID.Y ;  /* 0x00000000000d7919 */ /* 0x000e220000002200 */
[----:B------:R-:W0:Y:S01]  /*0e40*/  LDC R16, c[0x0][0x3a4] ;  /* 0x0000e900ff107b82 */ /* 0x000e220000000800 */
[----:B------:R-:W1:Y:S01]  /*0e50*/  LDCU UR5, c[0x0][0x398] ;  /* 0x00007300ff0577ac */ /* 0x000e620008000800 */
[----:B0-----:R-:W-:Y:S01]  /*0e60*/  IMAD R14, R16, UR4, R13 ;  /* 0x00000004100e7c24 */ /* 0x001fe2000f8e020d */
[----:B------:R-:W-:-:S04]  /*0e70*/  IADD3 R15, PT, PT, R4, R13, RZ ;  /* 0x0000000d040f7210 */ /* 0x000fc80007ffe0ff */
[----:B-1----:R-:W-:Y:S02]  /*0e80*/  ISETP.GE.AND P0, PT, R14, UR5, PT ;  /* 0x000000050e007c0c */ /* 0x002fe4000bf06270 */
[----:B------:R-:W-:-:S11]  /*0e90*/  LEA R18, R15, UR14, 0x2 ;  /* 0x0000000e0f127c11 */ /* 0x000fd6000f8e10ff */
[----:B------:R-:W-:Y:S01]  /*0ea0*/  @P0 MOV R15, 0xff7fffff ;  /* 0xff7fffff000f0802 */ /* 0x000fe20000000f00 */
[----:B------:R0:W-:Y:S01]  /*0eb0*/  @!P0 STS [R10], R19 ;  /* 0x000000130a008388 */ /* 0x0001e20000000800 */
[----:B------:R-:W-:Y:S02]  /*0ec0*/  @!P0 MOV R14, 0x3f800000 ;  /* 0x3f800000000e8802 */ /* 0x000fe40000000f00 */
[----:B------:R-:W-:Y:S01]  /*0ed0*/  @P0 MOV R14, RZ ;  /* 0x000000ff000e0202 */ /* 0x000fe20000000f00 */
[----:B------:R0:W-:Y:S04]  /*0ee0*/  @!P0 STS [R18], R19 ;  /* 0x0000001312008388 */ /* 0x0001e80000000800 */
[----:B------:R0:W-:Y:S04]  /*0ef0*/  @P0 STS [R18], RZ ;  /* 0x000000ff12000388 */ /* 0x0001e80000000800 */
[----:B------:R0:W-:Y:S01]  /*0f00*/  @P0 STS [R10], R15 ;  /* 0x0000000f0a000388 */ /* 0x0001e20000000800 */
[----:B------:R-:W-:-:S03]  /*0f10*/  ISETP.GE.AND P0, PT, R16, 0x2, PT ;  /* 0x000000021000780c */ /* 0x000fc60003f06270 */
[----:B------:R0:W-:Y:S01]  /*0f20*/  STS [R9], R14 ;  /* 0x0000000e09007388 */ /* 0x0001e20000000800 */
[----:B------:R-:W-:Y:S09]  /*0f30*/  BAR.SYNC.DEFER_BLOCKING 0x0 ;  /* 0x0000000000007b1d */ /* 0x000ff20000010000 */
[----:B0-----:R-:W-:Y:S05]  /*0f40*/  @!P0 BRA `(.L_x_44) ;  /* 0x0000000000a48947 */ /* 0x001fea0003800000 */
[----:B------:R-:W0:Y:S02]  /*0f50*/  LDCU UR5, c[0x0][0x3a4] ;  /* 0x00007480ff0577ac */ /* 0x000e240008000800 */
[----:B0-----:R-:W-:-:S07]  /*0f60*/  MOV R14, UR5 ;  /* 0x00000005000e7c02 */ /* 0x001fce0008000f00 */
.L_x_48:
[----:B------:R-:W-:Y:S01]  /*0f70*/  MOV R15, R14 ;  /* 0x0000000e000f7202 */ /* 0x000fe20000000f00 */
[----:B------:R-:W-:Y:S01]  /*0f80*/  BSSY.RECONVERGENT B0, `(.L_x_45) ;  /* 0x0000022000007945 */ /* 0x000fe20003800200 */
[----:B------:R-:W-:-:S04]  /*0f90*/  SHF.R.U32.HI R14, RZ, 0x1, R14 ;  /* 0x00000001ff0e7819 */ /* 0x000fc8000001160e */
[----:B------:R-:W-:-:S13]  /*0fa0*/  ISETP.GE.U32.AND P0, PT, R13, R14, PT ;  /* 0x0000000e0d00720c */ /* 0x000fda0003f06070 */
[----:B01----:R-:W-:Y:S05]  /*0fb0*/  @P0 BRA `(.L_x_46) ;  /* 0x0000000000780947 */ /* 0x003fea0003800000 */
[----:B------:R-:W-:Y:S01]  /*0fc0*/  LEA R20, R14, R10, 0x2 ;  /* 0x0000000a0e147211 */ /* 0x000fe200078e10ff */
[----:B------:R-:W-:Y:S04]  /*0fd0*/  LDS R16, [R10] ;  /* 0x000000000a107984 */ /* 0x000fe80000000800 */
[----:B------:R-:W0:Y:S02]  /*0fe0*/  LDS R17, [R20] ;  /* 0x0000000014117984 */ /* 0x000e240000000800 */
[----:B0-----:R-:W-:-:S13]  /*0ff0*/  FSETP.GT.AND P0, PT, R16, R17, PT ;  /* 0x000000111000720b */ /* 0x001fda0003f04000 */
[----:B------:R-:W-:Y:S05]  /*1000*/  @!P0 BRA `(.L_x_47) ;  /* 0x0000000000308947 */ /* 0x000fea0003800000 */
[----:B------:R-:W-:Y:S01]  /*1010*/  FADD R16, -R16, R17 ;  /* 0x0000001110107221 */ /* 0x000fe20000000100 */
[----:B------:R-:W-:-:S03]  /*1020*/  LEA R17, R14, R9, 0x2 ;  /* 0x000000090e117211 */ /* 0x000fc600078e10ff */
[----:B------:R-:W-:Y:S02]  /*1030*/  FMUL R18, R16, 1.4426950216293334961 ;  /* 0x3fb8aa3b10127820 */ /* 0x000fe40000400000 */
[----:B------:R-:W-:Y:S03]  /*1040*/  LDS R16, [R9] ;  /* 0x0000000009107984 */ /* 0x000fe60000000800 */
[----:B------:R-:W-:Y:S01]  /*1050*/  FSETP.GEU.AND P0, PT, R18, -126, PT ;  /* 0xc2fc00001200780b */ /* 0x000fe20003f0e000 */
[----:B------:R-:W0:-:S12]  /*1060*/  LDS R17, [R17] ;  /* 0x0000000011117984 */ /* 0x000e180000000800 */
[----:B------:R-:W-:-:S04]  /*1070*/  @!P0 FMUL R18, R18, 0.5 ;  /* 0x3f00000012128820 */ /* 0x000fc80000400000 */
[----:B------:R-:W1:Y:S02]  /*1080*/  MUFU.EX2 R19, R18 ;  /* 0x0000001200137308 */ /* 0x000e640000000800 */
[----:B-1----:R-:W-:-:S04]  /*1090*/  @!P0 FMUL R19, R19, R19 ;  /* 0x0000001313138220 */ /* 0x002fc80000400000 */
[----:B0-----:R-:W-:-:S05]  /*10a0*/  FFMA R16, R17, R19, R16 ;  /* 0x0000001311107223 */ /* 0x001fca0000000010 */
[----:B------:R0:W-:Y:S01]  /*10b0*/  STS [R9], R16 ;  /* 0x0000001009007388 */ /* 0x0001e20000000800 */
[----:B------:R-:W-:Y:S05]  /*10c0*/  BRA `(.L_x_46) ;  /* 0x0000000000347947 */ /* 0x000fea0003800000 */
.L_x_47:
[----:B------:R-:W-:Y:S01]  /*10d0*/  FADD R17, R16, -R17 ;  /* 0x8000001110117221 */ /* 0x000fe20000000000 */
[----:B------:R-:W-:Y:S01]  /*10e0*/  LEA R16, R14, R9, 0x2 ;  /* 0x000000090e107211 */ /* 0x000fe200078e10ff */
[----:B------:R-:W-:Y:S02]  /*10f0*/  LDS R18, [R9] ;  /* 0x0000000009127984 */ /* 0x000fe40000000800 */
[----:B------:R-:W-:-:S03]  /*1100*/  FMUL R17, R17, 1.4426950216293334961 ;  /* 0x3fb8aa3b11117820 */ /* 0x000fc60000400000 */
[----:B------:R-:W0:Y:S02]  /*1110*/  LDS R16, [R16] ;  /* 0x0000000010107984 */ /* 0x000e240000000800 */
[----:B------:R-:W-:-:S13]  /*1120*/  FSETP.GEU.AND P0, PT, R17, -126, PT ;  /* 0xc2fc00001100780b */ /* 0x000fda0003f0e000 */
[----:B------:R-:W-:-:S04]  /*1130*/  @!P0 FMUL R17, R17, 0.5 ;  /* 0x3f00000011118820 */ /* 0x000fc80000400000 */
[----:B------:R-:W1:Y:S02]  /*1140*/  MUFU.EX2 R19, R17 ;  /* 0x0000001100137308 */ /* 0x000e640000000800 */
[----:B-1----:R-:W-:-:S04]  /*1150*/  @!P0 FMUL R19, R19, R19 ;  /* 0x0000001313138220 */ /* 0x002fc80000400000 */
[----:B0-----:R-:W-:-:S05]  /*1160*/  FFMA R18, R19, R18, R16 ;  /* 0x0000001213127223 */ /* 0x001fca0000000010 */
[----:B------:R-:W-:Y:S04]  /*1170*/  STS [R9], R18 ;  /* 0x0000001209007388 */ /* 0x000fe80000000800 */
[----:B------:R-:W0:Y:S04]  /*1180*/  LDS R19, [R20] ;  /* 0x0000000014137984 */ /* 0x000e280000000800 */
[----:B0-----:R1:W-:Y:S02]  /*1190*/  STS [R10], R19 ;  /* 0x000000130a007388 */ /* 0x0013e40000000800 */
.L_x_46:
[----:B------:R-:W-:Y:S05]  /*11a0*/  BSYNC.RECONVERGENT B0 ;  /* 0x0000000000007941 */ /* 0x000fea0003800200 */
.L_x_45:
[----:B------:R-:W-:Y:S01]  /*11b0*/  BAR.SYNC.DEFER_BLOCKING 0x0 ;  /* 0x0000000000007b1d */ /* 0x000fe20000010000 */
[----:B------:R-:W-:-:S13]  /*11c0*/  ISETP.GT.U32.AND P0, PT, R15, 0x3, PT ;  /* 0x000000030f00780c */ /* 0x000fda0003f04070 */
[----:B------:R-:W-:Y:S05]  /*11d0*/  @P0 BRA `(.L_x_48) ;  /* 0xfffffffc00640947 */ /* 0x000fea000383ffff */
.L_x_44:
[----:B------:R-:W2:Y:S01]  /*11e0*/  S2UR UR11, SR_CgaCtaId ;  /* 0x00000000000b79c3 */ /* 0x000ea20000008800 */
[----:B------:R-:W3:Y:S01]  /*11f0*/  LDCU UR5, c[0x0][0x3a4] ;  /* 0x00007480ff0577ac */ /* 0x000ee20008000800 */
[----:B------:R-:W-:Y:S01]  /*1200*/  BSSY.RECONVERGENT B0, `(.L_x_49) ;  /* 0x0000021000007945 */ /* 0x000fe20003800200 */
[----:B------:R-:W3:Y:S01]  /*1210*/  LDCU UR8, c[0x0][0x3a0] ;  /* 0x00007400ff0877ac */ /* 0x000ee20008000800 */
[----:B------:R-:W-:Y:S01]  /*1220*/  UMOV UR10, 0x400 ;  /* 0x00000400000a7882 */ /* 0x000fe20000000000 */
[----:B---3--:R-:W-:-:S03]  /*1230*/  UIMAD UR5, UR5, UR8, URZ ;  /* 0x00000008050572a4 */ /* 0x008fc6000f8e02ff */
[----:B------:R-:W3:Y:S01]  /*1240*/  S2UR UR8, SR_CgaCtaId ;  /* 0x00000000000879c3 */ /* 0x000ee20000008800 */
[----:B--2---:R-:W-:-:S04]  /*1250*/  ULEA UR10, UR11, UR10, 0x18 ;  /* 0x0000000a0b0a7291 */ /* 0x004fc8000f8ec0ff */
[----:B------:R-:W-:-:S06]  /*1260*/  ULEA UR5, UR5, UR10, 0x2 ;  /* 0x0000000a05057291 */ /* 0x000fcc000f8e10ff */
[----:B------:R-:W-:Y:S01]  /*1270*/  LEA R14, R4, UR5, 0x2 ;  /* 0x00000005040e7c11 */ /* 0x000fe2000f8e10ff */
[----:B------:R-:W-:-:S05]  /*1280*/  UMOV UR5, 0x400 ;  /* 0x0000040000057882 */ /* 0x000fca0000000000 */
[----:B------:R-:W2:Y:S01]  /*1290*/  LDS R14, [R14] ;  /* 0x000000000e0e7984 */ /* 0x000ea20000000800 */
[----:B---3--:R-:W-:-:S06]  /*12a0*/  ULEA UR5, UR8, UR5, 0x18 ;  /* 0x0000000508057291 */ /* 0x008fcc000f8ec0ff */
[----:B------:R-:W-:Y:S02]  /*12b0*/  LEA R13, R4, UR5, 0x2 ;  /* 0x00000005040d7c11 */ /* 0x000fe4000f8e10ff */
[-C--:B--2---:R-:W-:Y:S02]  /*12c0*/  FSETP.GT.AND P0, PT, R7, R14.reuse, PT ;  /* 0x0000000e0700720b */ /* 0x084fe40003f04000 */
[----:B------:R-:W-:-:S11]  /*12d0*/  MOV R7, R14 ;  /* 0x0000000e00077202 */ /* 0x000fd60000000f00 */
[----:B------:R-:W-:Y:S05]  /*12e0*/  @!P0 BRA `(.L_x_50) ;  /* 0x0000000000288947 */ /* 0x000fea0003800000 */
[----:B------:R-:W-:Y:S01]  /*12f0*/  FADD R7, R7, -R12 ;  /* 0x8000000c07077221 */ /* 0x000fe20000000000 */
[----:B------:R-:W2:Y:S03]  /*1300*/  LDS R13, [R13] ;  /* 0x000000000d0d7984 */ /* 0x000ea60000000800 */
[----:B------:R-:W-:Y:S01]  /*1310*/  FMUL R14, R7, 1.4426950216293334961 ;  /* 0x3fb8aa3b070e7820 */ /* 0x000fe20000400000 */
[----:B------:R-:W-:-:S04]  /*1320*/  MOV R7, R12 ;  /* 0x0000000c00077202 */ /* 0x000fc80000000f00 */
[----:B------:R-:W-:-:S13]  /*1330*/  FSETP.GEU.AND P0, PT, R14, -126, PT ;  /* 0xc2fc00000e00780b */ /* 0x000fda0003f0e000 */
[----:B------:R-:W-:-:S04]  /*1340*/  @!P0 FMUL R14, R14, 0.5 ;  /* 0x3f0000000e0e8820 */ /* 0x000fc80000400000 */
[----:B------:R-:W3:Y:S02]  /*1350*/  MUFU.EX2 R15, R14 ;  /* 0x0000000e000f7308 */ /* 0x000ee40000000800 */
[----:B---3--:R-:W-:-:S04]  /*1360*/  @!P0 FMUL R15, R15, R15 ;  /* 0x0000000f0f0f8220 */ /* 0x008fc80000400000 */
[----:B--2---:R-:W-:Y:S01]  /*1370*/  FFMA R8, R13, R15, R8 ;  /* 0x0000000f0d087223 */ /* 0x004fe20000000008 */
[----:B------:R-:W-:Y:S06]  /*1380*/  BRA `(.L_x_51) ;  /* 0x0000000000207947 */ /* 0x000fec0003800000 */
.L_x_50:
[----:B------:R-:W-:Y:S01]  /*1390*/  FADD R14, -R7, R12 ;  /* 0x0000000c070e7221 */ /* 0x000fe20000000100 */
[----:B0-----:R-:W0:Y:S03]  /*13a0*/  LDS R16, [R13] ;  /* 0x000000000d107984 */ /* 0x001e260000000800 */
[----:B------:R-:W-:-:S05]  /*13b0*/  FMUL R14, R14, 1.4426950216293334961 ;  /* 0x3fb8aa3b0e0e7820 */ /* 0x000fca0000400000 */
[----:B------:R-:W-:-:S13]  /*13c0*/  FSETP.GEU.AND P0, PT, R14, -126, PT ;  /* 0xc2fc00000e00780b */ /* 0x000fda0003f0e000 */
[----:B------:R-:W-:-:S04]  /*13d0*/  @!P0 FMUL R14, R14, 0.5 ;  /* 0x3f0000000e0e8820 */ /* 0x000fc80000400000 */
[----:B------:R-:W2:Y:S02]  /*13e0*/  MUFU.EX2 R15, R14 ;  /* 0x0000000e000f7308 */ /* 0x000ea40000000800 */
[----:B--2---:R-:W-:-:S04]  /*13f0*/  @!P0 FMUL R15, R15, R15 ;  /* 0x0000000f0f0f8220 */ /* 0x004fc80000400000 */
[----:B0-----:R-:W-:-:S07]  /*1400*/  FFMA R8, R15, R8, R16 ;  /* 0x000000080f087223 */ /* 0x001fce0000000010 */
.L_x_51:
[----:B------:R-:W-:Y:S05]  /*1410*/  BSYNC.RECONVERGENT B0 ;  /* 0x0000000000007941 */ /* 0x000fea0003800200 */
.L_x_49:
[----:B------:R-:W2:Y:S02]  /*1420*/  LDCU UR5, c[0x0][0x3a4] ;  /* 0x00007480ff0577ac */ /* 0x000ea40008000800 */
[----:B--2---:R-:W-:Y:S01]  /*1430*/  MOV R13, UR5 ;  /* 0x00000005000d7c02 */ /* 0x004fe20008000f00 */
[----:B------:R-:W-:Y:S03]  /*1440*/  BAR.SYNC.DEFER_BLOCKING 0x0 ;  /* 0x0000000000007b1d */ /* 0x000fe60000010000 */
[----:B------:R-:W-:-:S13]  /*1450*/  ISETP.GE.AND P0, PT, R13, 0x1, PT ;  /* 0x000000010d00780c */ /* 0x000fda0003f06270 */
[----:B------:R-:W-:Y:S05]  /*1460*/  @!P0 BRA `(.L_x_52) ;  /* 0x0000001000fc8947 */ /* 0x000fea0003800000 */
[----:B------:R-:W-:Y:S01]  /*1470*/  ISETP.GE.U32.AND P0, PT, R13, 0x8, PT ;  /* 0x000000080d00780c */ /* 0x000fe20003f06070 */
[----:B0-----:R-:W-:-:S12]  /*1480*/  HFMA2 R16, -RZ, RZ, 0, 0 ;  /* 0x00000000ff107431 */ /* 0x001fd800000001ff */
[----:B------:R-:W-:Y:S05]  /*1490*/  @!P0 BRA `(.L_x_53) ;  /* 0x0000000800808947 */ /* 0x000fea0003800000 */
[----:B------:R-:W0:Y:S01]  /*14a0*/  LDC R13, c[0x0][0x3a4] ;  /* 0x0000e900ff0d7b82 */ /* 0x000e220000000800 */
[----:B------:R-:W-:Y:S01]  /*14b0*/  MOV R20, RZ ;  /* 0x000000ff00147202 */ /* 0x000fe20000000f00 */
[----:B------:R-:W2:Y:S01]  /*14c0*/  LDCU UR8, c[0x0][0x39c] ;  /* 0x00007380ff0877ac */ /* 0x000ea20008000800 */
[----:B------:R-:W3:Y:S05]  /*14d0*/  LDCU UR5, c[0x0][0x398] ;  /* 0x00007300ff0577ac */ /* 0x000eea0008000800 */
[----:B------:R-:W4:Y:S02]  /*14e0*/  LDC.64 R14, c[0x0][0x390] ;  /* 0x0000e400ff0e7b82 */ /* 0x000f240000000a00 */
.L_x_55:
[----:B01----:R-:W-:-:S05]  /*14f0*/  IMAD R19, R13, UR4, R20 ;  /* 0x000000040d137c24 */ /* 0x003fca000f8e0214 */
[----:B---3--:R-:W-:-:S13]  /*1500*/  ISETP.GE.AND P4, PT, R19, UR5, PT ;  /* 0x0000000513007c0c */ /* 0x008fda000bf86270 */
[----:B------:R-:W0:Y:S08]  /*1510*/  @!P4 LDC R27, c[0x0][0x39c] ;  /* 0x0000e700ff1bcb82 */ /* 0x000e300000000800 */
[----:B------:R-:W1:Y:S01]  /*1520*/  @!P4 LDC.64 R16, c[0x0][0x390] ;  /* 0x0000e400ff10cb82 */ /* 0x000e620000000a00 */
[----:B0-----:R-:W-:-:S04]  /*1530*/  @!P4 IMAD R27, R19, R27, R0 ;  /* 0x0000001b131bc224 */ /* 0x001fc800078e0200 */
[----:B-1----:R-:W-:-:S05]  /*1540*/  @!P4 IMAD.WIDE R26, R27, 0x4, R16 ;  /* 0x000000041b1ac825 */ /* 0x002fca00078e0210 */
[----:B------:R-:W3:Y:S01]  /*1550*/  @!P4 LDG.E.CONSTANT R21, desc[UR12][R26.64] ;  /* 0x0000000c1a15c981 */ /* 0x000ee2000c1e9900 */
[----:B------:R-:W-:-:S04]  /*1560*/  IADD3 R25, PT, PT, R19, 0x1, RZ ;  /* 0x0000000113197810 */ /* 0x000fc80007ffe0ff */
[----:B------:R-:W-:-:S13]  /*1570*/  ISETP.GE.AND P3, PT, R25, UR5, PT ;  /* 0x0000000519007c0c */ /* 0x000fda000bf66270 */
[----:B------:R-:W0:Y:S08]  /*1580*/  @!P3 LDC R18, c[0x0][0x39c] ;  /* 0x0000e700ff12bb82 */ /* 0x000e300000000800 */
[----:B------:R-:W1:Y:S01]  /*1590*/  @!P3 LDC.64 R16, c[0x0][0x390] ;  /* 0x0000e400ff10bb82 */ /* 0x000e620000000a00 */
[----:B0-----:R-:W-:-:S04]  /*15a0*/  @!P3 IMAD R25, R25, R18, R0 ;  /* 0x000000121919b224 */ /* 0x001fc800078e0200 */
[----:B-1----:R-:W-:-:S05]  /*15b0*/  @!P3 IMAD.WIDE R24, R25, 0x4, R16 ;  /* 0x000000041918b825 */ /* 0x002fca00078e0210 */
[----:B------:R0:W5:Y:S01]  /*15c0*/  @!P3 LDG.E.CONSTANT R22, desc[UR12][R24.64] ;  /* 0x0000000c1816b981 */ /* 0x000162000c1e9900 */
[----:B------:R-:W-:Y:S02]  /*15d0*/  IADD3 R23, PT, PT, R19, 0x2, RZ ;  /* 0x0000000213177810 */ /* 0x000fe40007ffe0ff */
[----:B------:R-:W-:Y:S02]  /*15e0*/  IADD3 R18, PT, PT, R4, R20, RZ ;  /* 0x0000001404127210 */ /* 0x000fe40007ffe0ff */
[C---:B------:R-:W-:Y:S02]  /*15f0*/  ISETP.GE.AND P2, PT, R23.reuse, UR5, PT ;  /* 0x0000000517007c0c */ /* 0x040fe4000bf46270 */
[----:B------:R-:W-:Y:S02]  /*1600*/  LEA R18, R18, UR14, 0x2 ;  /* 0x0000000e12127c11 */ /* 0x000fe4000f8e10ff */
[----:B------:R-:W-:Y:S01]  /*1610*/  PLOP3.LUT P0, PT, PT, PT, PT, 0x80, 0x8 ;  /* 0x000000000008781c */ /* 0x000fe20003f0f070 */
[----:B0-----:R-:W-:Y:S04]  /*1620*/  @!P4 LDS R25, [R5] ;  /* 0x000000000519c984 */ /* 0x001fe80000000800 */
[----:B------:R-:W0:Y:S04]  /*1630*/  @!P4 LDS R26, [R18] ;  /* 0x00000000121ac984 */ /* 0x000e280000000800 */
[----:B------:R-:W1:Y:S08]  /*1640*/  @!P2 LDC R27, c[0x0][0x39c] ;  /* 0x0000e700ff1bab82 */ /* 0x000e700000000800 */
[----:B------:R-:W2:Y:S01]  /*1650*/  @!P2 LDC.64 R16, c[0x0][0x390] ;  /* 0x0000e400ff10ab82 */ /* 0x000ea20000000a00 */
[----:B-1----:R-:W-:-:S04]  /*1660*/  @!P2 IMAD R23, R23, R27, R0 ;  /* 0x0000001b1717a224 */ /* 0x002fc800078e0200 */
[----:B--2---:R-:W-:-:S05]  /*1670*/  @!P2 IMAD.WIDE R16, R23, 0x4, R16 ;  /* 0x000000041710a825 */ /* 0x004fca00078e0210 */
[----:B------:R1:W2:Y:S01]  /*1680*/  @!P2 LDG.E.CONSTANT R23, desc[UR12][R16.64] ;  /* 0x0000000c1017a981 */ /* 0x0002a2000c1e9900 */
[----:B0-----:R-:W-:Y:S01]  /*1690*/  @!P4 FADD R26, -R7, R26 ;  /* 0x0000001a071ac221 */ /* 0x001fe20000000100 */
[----:B------:R-:W-:-:S03]  /*16a0*/  IADD3 R27, PT, PT, R19, 0x3, RZ ;  /* 0x00000003131b7810 */ /* 0x000fc60007ffe0ff */
[----:B------:R-:W-:-:S05]  /*16b0*/  @!P4 FMUL R26, R26, 1.4426950216293334961 ;  /* 0x3fb8aa3b1a1ac820 */ /* 0x000fca0000400000 */
[----:B------:R-:W-:-:S04]  /*16c0*/  @!P4 FSETP.GEU.AND P1, PT, R26, -126, PT ;  /* 0xc2fc00001a00c80b */ /* 0x000fc80003f2e000 */
[----:B------:R-:W-:Y:S02]  /*16d0*/  @!P4 PLOP3.LUT P0, PT, P1, PT, PT, 0x80, 0x8 ;  /* 0x000000000008c81c */ /* 0x000fe40000f0f070 */
[----:B------:R-:W-:-:S11]  /*16e0*/  ISETP.GE.AND P1, PT, R27, UR5, PT ;  /* 0x000000051b007c0c */ /* 0x000fd6000bf26270 */
[----:B------:R-:W-:Y:S02]  /*16f0*/  @!P0 FMUL R26, R26, 0.5 ;  /* 0x3f0000001a1a8820 */ /* 0x000fe40000400000 */
[----:B-1----:R-:W0:Y:S02]  /*1700*/  @!P1 LDC.64 R16, c[0x0][0x390] ;  /* 0x0000e400ff109b82 */ /* 0x002e240000000a00 */
[----:B------:R-:W1:Y:S02]  /*1710*/  @!P4 MUFU.EX2 R24, R26 ;  /* 0x0000001a0018c308 */ /* 0x000e640000000800 */
[----:B-1----:R-:W-:Y:S01]  /*1720*/  @!P0 FMUL R24, R24, R24 ;  /* 0x0000001818188220 */ /* 0x002fe20000400000 */
[----:B------:R-:W-:-:S03]  /*1730*/  PLOP3.LUT P0, PT, PT, PT, PT, 0x80, 0x8 ;  /* 0x000000000008781c */ /* 0x000fc60003f0f070 */
[----:B---3--:R-:W-:Y:S02]  /*1740*/  @!P4 FFMA R24, R24, R21, R25 ;  /* 0x000000151818c223 */ /* 0x008fe40000000019 */
[----:B------:R-:W1:Y:S02]  /*1750*/  @!P1 LDC R21, c[0x0][0x39c] ;  /* 0x0000e700ff159b82 */ /* 0x000e640000000800 */
[----:B-1----:R-:W-:-:S04]  /*1760*/  @!P1 IMAD R21, R27, R21, R0 ;  /* 0x000000151b159224 */ /* 0x002fc800078e0200 */
[----:B0-----:R-:W-:-:S05]  /*1770*/  @!P1 IMAD.WIDE R16, R21, 0x4, R16 ;  /* 0x0000000415109825 */ /* 0x001fca00078e0210 */
[----:B------:R0:W3:Y:S01]  /*1780*/  @!P1 LDG.E.CONSTANT R21, desc[UR12][R16.64] ;  /* 0x0000000c10159981 */ /* 0x0000e2000c1e9900 */
[----:B------:R-:W-:-:S03]  /*1790*/  IADD3 R25, PT, PT, R19, 0x4, RZ ;  /* 0x0000000413197810 */ /* 0x000fc60007ffe0ff */
[----:B------:R-:W-:Y:S04]  /*17a0*/  @!P4 STS [R5], R24 ;  /* 0x000000180500c388 */ /* 0x000fe80000000800 */
[----:B------:R-:W1:Y:S04]  /*17b0*/  @!P3 LDS R26, [R18+0x4] ;  /* 0x00000400121ab984 */ /* 0x000e680000000800 */
[----:B------:R-:W5:Y:S01]  /*17c0*/  @!P3 LDS R28, [R5] ;  /* 0x00000000051cb984 */ /* 0x000f620000000800 */
[----:B-1----:R-:W-:-:S04]  /*17d0*/  @!P3 FADD R26, -R7, R26 ;  /* 0x0000001a071ab221 */ /* 0x002fc80000000100 */
[----:B------:R-:W-:-:S05]  /*17e0*/  @!P3 FMUL R26, R26, 1.4426950216293334961 ;  /* 0x3fb8aa3b1a1ab820 */ /* 0x000fca0000400000 */
[----:B------:R-:W-:-:S04]  /*17f0*/  @!P3 FSETP.GEU.AND P4, PT, R26, -126, PT ;  /* 0xc2fc00001a00b80b */ /* 0x000fc80003f8e000 */
[----:B------:R-:W-:Y:S02]  /*1800*/  @!P3 PLOP3.LUT P0, PT, P4, PT, PT, 0x80, 0x8 ;  /* 0x000000000008b81c */ /* 0x000fe4000270f070 */
[----:B------:R-:W-:-:S11]  /*1810*/  ISETP.GE.AND P4, PT, R25, UR5, PT ;  /* 0x0000000519007c0c */ /* 0x000fd6000bf86270 */
[----:B------:R-:W-:Y:S02]  /*1820*/  @!P0 FMUL R26, R26, 0.5 ;  /* 0x3f0000001a1a8820 */ /* 0x000fe40000400000 */
[----:B0-----:R-:W0:Y:S02]  /*1830*/  @!P4 LDC.64 R16, c[0x0][0x390] ;  /* 0x0000e400ff10cb82 */ /* 0x001e240000000a00 */
[----:B------:R-:W1:Y:S02]  /*1840*/  @!P3 MUFU.EX2 R27, R26 ;  /* 0x0000001a001bb308 */ /* 0x000e640000000800 */
[----:B-1----:R-:W-:-:S04]  /*1850*/  @!P0 FMUL R27, R27, R27 ;  /* 0x0000001b1b1b8220 */ /* 0x002fc80000400000 */
[----:B-----5:R-:W-:Y:S02]  /*1860*/  @!P3 FFMA R28, R27, R22, R28 ;  /* 0x000000161b1cb223 */ /* 0x020fe4000000001c */
[----:B------:R-:W1:Y:S03]  /*1870*/  @!P4 LDC R22, c[0x0][0x39c] ;  /* 0x0000e700ff16cb82 */ /* 0x000e660000000800 */
[----:B------:R-:W-:Y:S04]  /*1880*/  @!P3 STS [R5], R28 ;  /* 0x0000001c0500b388 */ /* 0x000fe80000000800 */
[----:B------:R-:W5:Y:S01]  /*1890*/  @!P2 LDS R24, [R18+0x8] ;  /* 0x000008001218a984 */ /* 0x000f620000000800 */
[----:B------:R-:W-:-:S03]  /*18a0*/  PLOP3.LUT P0, PT, PT, PT, PT, 0x80, 0x8 ;  /* 0x000000000008781c */ /* 0x000fc60003f0f070 */
[----:B------:R-:W2:Y:S01]  /*18b0*/  @!P2 LDS R27, [R5] ;  /* 0x00000000051ba984 */ /* 0x000ea20000000800 */
[----:B-1----:R-:W-:-:S04]  /*18c0*/  @!P4 IMAD R25, R25, R22, R0 ;  /* 0x000000161919c224 */ /* 0x002fc800078e0200 */
[----:B0-----:R-:W-:-:S05]  /*18d0*/  @!P4 IMAD.WIDE R16, R25, 0x4, R16 ;  /* 0x000000041910c825 */ /* 0x001fca00078e0210 */
[----:B------:R0:W4:Y:S01]  /*18e0*/  @!P4 LDG.E.CONSTANT R22, desc[UR12][R16.64] ;  /* 0x0000000c1016c981 */ /* 0x000122000c1e9900 */
[----:B------:R-:W-:Y:S01]  /*18f0*/  IADD3 R25, PT, PT, R19, 0x5, RZ ;  /* 0x0000000513197810 */ /* 0x000fe20007ffe0ff */
[----:B-----5:R-:W-:-:S04]  /*1900*/  @!P2 FADD R24, -R7, R24 ;  /* 0x000000180718a221 */ /* 0x020fc80000000100 */
        /* <DEDUP_REMOVED lines=8> */
[----:B--2---:R-:W-:Y:S02]  /*1990*/  @!P2 FFMA R28, R24, R23, R27 ;  /* 0x00000017181ca223 */ /* 0x004fe4000000001b */
[----:B------:R-:W1:Y:S03]  /*19a0*/  @!P3 LDC R23, c[0x0][0x39c] ;  /* 0x0000e700ff17bb82 */ /* 0x000e660000000800 */
[----:B------:R-:W-:Y:S04]  /*19b0*/  @!P2 STS [R5], R28 ;  /* 0x0000001c0500a388 */ /* 0x000fe80000000800 */
[----:B------:R-:W2:Y:S01]  /*19c0*/  @!P1 LDS R24, [R18+0xc] ;  /* 0x00000c0012189984 */ /* 0x000ea20000000800 */
[----:B------:R-:W-:-:S03]  /*19d0*/  PLOP3.LUT P0, PT, PT, PT, PT, 0x80, 0x8 ;  /* 0x000000000008781c */ /* 0x000fc60003f0f070 */
[----:B------:R-:W3:Y:S01]  /*19e0*/  @!P1 LDS R27, [R5] ;  /* 0x00000000051b9984 */ /* 0x000ee20000000800 */
[----:B-1----:R-:W-:-:S04]  /*19f0*/  @!P3 IMAD R25, R25, R23, R0 ;  /* 0x000000171919b224 */ /* 0x002fc800078e0200 */
[----:B0-----:R-:W-:-:S05]  /*1a00*/  @!P3 IMAD.WIDE R16, R25, 0x4, R16 ;  /* 0x000000041910b825 */ /* 0x001fca00078e0210 */
[----:B------:R0:W5:Y:S01]  /*1a10*/  @!P3 LDG.E.CONSTANT R23, desc[UR12][R16.64] ;  /* 0x0000000c1017b981 */ /* 0x000162000c1e9900 */
[----:B------:R-:W-:Y:S01]  /*1a20*/  IADD3 R29, PT, PT, R19, 0x6, RZ ;  /* 0x00000006131d7810 */ /* 0x000fe20007ffe0ff */
[----:B--2---:R-:W-:-:S04]  /*1a30*/  @!P1 FADD R24, -R7, R24 ;  /* 0x0000001807189221 */ /* 0x004fc80000000100 */
        /* <DEDUP_REMOVED lines=8> */
[----:B---3--:R-:W-:Y:S02]  /*1ac0*/  @!P1 FFMA R24, R24, R21, R27 ;  /* 0x0000001518189223 */ /* 0x008fe4000000001b */
[----:B------:R-:W1:Y:S02]  /*1ad0*/  @!P2 LDC R21, c[0x0][0x39c] ;  /* 0x0000e700ff15ab82 */ /* 0x000e640000000800 */
[----:B-1----:R-:W-:-:S04]  /*1ae0*/  @!P2 IMAD R21, R29, R21, R0 ;  /* 0x000000151d15a224 */ /* 0x002fc800078e0200 */
[----:B0-----:R-:W-:-:S06]  /*1af0*/  @!P2 IMAD.WIDE R16, R21, 0x4, R16 ;  /* 0x000000041510a825 */ /* 0x001fcc00078e0210 */
[----:B------:R0:W2:Y:S01]  /*1b00*/  @!P2 LDG.E.CONSTANT R16, desc[UR12][R16.64] ;  /* 0x0000000c1010a981 */ /* 0x0000a2000c1e9900 */
[----:B------:R-:W-:Y:S02]  /*1b10*/  PLOP3.LUT P0, PT, PT, PT, PT, 0x80, 0x8 ;  /* 0x000000000008781c */ /* 0x000fe40003f0f070 */
[----:B------:R-:W-:Y:S01]  /*1b20*/  IADD3 R20, PT, PT, R20, 0x8, RZ ;  /* 0x0000000814147810 */ /* 0x000fe20007ffe0ff */
[----:B------:R-:W-:Y:S04]  /*1b30*/  @!P1 STS [R5], R24 ;  /* 0x0000001805009388 */ /* 0x000fe80000000800 */
[----:B------:R-:W1:Y:S04]  /*1b40*/  @!P4 LDS R26, [R18+0x10] ;  /* 0x00001000121ac984 */ /* 0x000e680000000800 */
[----:B------:R-:W4:Y:S01]  /*1b50*/  @!P4 LDS R28, [R5] ;  /* 0x00000000051cc984 */ /* 0x000f220000000800 */
[----:B-1----:R-:W-:-:S04]  /*1b60*/  @!P4 FADD R26, -R7, R26 ;  /* 0x0000001a071ac221 */ /* 0x002fc80000000100 */
[----:B------:R-:W-:-:S05]  /*1b70*/  @!P4 FMUL R26, R26, 1.4426950216293334961 ;  /* 0x3fb8aa3b1a1ac820 */ /* 0x000fca0000400000 */
[----:B------:R-:W-:-:S04]  /*1b80*/  @!P4 FSETP.GEU.AND P1, PT, R26, -126, PT ;  /* 0xc2fc00001a00c80b */ /* 0x000fc80003f2e000 */
[----:B------:R-:W-:-:S13]  /*1b90*/  @!P4 PLOP3.LUT P0, PT, P1, PT, PT, 0x80, 0x8 ;  /* 0x000000000008c81c */ /* 0x000fda0000f0f070 */
[----:B------:R-:W-:-:S04]  /*1ba0*/  @!P0 FMUL R26, R26, 0.5 ;  /* 0x3f0000001a1a8820 */ /* 0x000fc80000400000 */
[----:B------:R-:W1:Y:S02]  /*1bb0*/  @!P4 MUFU.EX2 R21, R26 ;  /* 0x0000001a0015c308 */ /* 0x000e640000000800 */
[----:B-1----:R-:W-:Y:S01]  /*1bc0*/  @!P0 FMUL R21, R21, R21 ;  /* 0x0000001515158220 */ /* 0x002fe20000400000 */
[----:B------:R-:W-:-:S03]  /*1bd0*/  PLOP3.LUT P0, PT, PT, PT, PT, 0x80, 0x8 ;  /* 0x000000000008781c */ /* 0x000fc60003f0f070 */
[----:B----4-:R-:W-:-:S05]  /*1be0*/  @!P4 FFMA R22, R21, R22, R28 ;  /* 0x000000161516c223 */ /* 0x010fca000000001c */
[----:B------:R-:W-:Y:S04]  /*1bf0*/  @!P4 STS [R5], R22 ;  /* 0x000000160500c388 */ /* 0x000fe80000000800 */
[----:B------:R-:W1:Y:S04]  /*1c00*/  @!P3 LDS R24, [R18+0x14] ;  /* 0x000014001218b984 */ /* 0x000e680000000800 */
[----:B0-----:R-:W5:Y:S01]  /*1c10*/  @!P3 LDS R17, [R5] ;  /* 0x000000000511b984 */ /* 0x001f620000000800 */
[----:B-1----:R-:W-:-:S04]  /*1c20*/  @!P3 FADD R24, -R7, R24 ;  /* 0x000000180718b221 */ /* 0x002fc80000000100 */
[----:B------:R-:W-:-:S05]  /*1c30*/  @!P3 FMUL R24, R24, 1.4426950216293334961 ;  /* 0x3fb8aa3b1818b820 */ /* 0x000fca0000400000 */
[----:B------:R-:W-:-:S04]  /*1c40*/  @!P3 FSETP.GEU.AND P1, PT, R24, -126, PT ;  /* 0xc2fc00001800b80b */ /* 0x000fc80003f2e000 */
[----:B------:R-:W-:-:S13]  /*1c50*/  @!P3 PLOP3.LUT P0, PT, P1, PT, PT, 0x80, 0x8 ;  /* 0x000000000008b81c */ /* 0x000fda0000f0f070 */
[----:B------:R-:W-:-:S04]  /*1c60*/  @!P0 FMUL R24, R24, 0.5 ;  /* 0x3f00000018188820 */ /* 0x000fc80000400000 */
[----:B------:R-:W0:Y:S02]  /*1c70*/  @!P3 MUFU.EX2 R26, R24 ;  /* 0x00000018001ab308 */ /* 0x000e240000000800 */
[----:B0-----:R-:W-:Y:S01]  /*1c80*/  @!P0 FMUL R26, R26, R26 ;  /* 0x0000001a1a1a8220 */ /* 0x001fe20000400000 */
[----:B------:R-:W-:-:S03]  /*1c90*/  PLOP3.LUT P0, PT, PT, PT, PT, 0x80, 0x8 ;  /* 0x000000000008781c */ /* 0x000fc60003f0f070 */
[----:B-----5:R-:W-:-:S05]  /*1ca0*/  @!P3 FFMA R26, R26, R23, R17 ;  /* 0x000000171a1ab223 */ /* 0x020fca0000000011 */
[----:B------:R-:W-:Y:S04]  /*1cb0*/  @!P3 STS [R5], R26 ;  /* 0x0000001a0500b388 */ /* 0x000fe80000000800 */
[----:B------:R-:W0:Y:S04]  /*1cc0*/  @!P2 LDS R22, [R18+0x18] ;  /* 0x000018001216a984 */ /* 0x000e280000000800 */
[----:B------:R-:W2:Y:S01]  /*1cd0*/  @!P2 LDS R28, [R5] ;  /* 0x00000000051ca984 */ /* 0x000ea20000000800 */
[----:B0-----:R-:W-:-:S04]  /*1ce0*/  @!P2 FADD R22, -R7, R22 ;  /* 0x000000160716a221 */ /* 0x001fc80000000100 */
[----:B------:R-:W-:-:S05]  /*1cf0*/  @!P2 FMUL R22, R22, 1.4426950216293334961 ;  /* 0x3fb8aa3b1616a820 */ /* 0x000fca0000400000 */
[----:B------:R-:W-:-:S04]  /*1d00*/  @!P2 FSETP.GEU.AND P1, PT, R22, -126, PT ;  /* 0xc2fc00001600a80b */ /* 0x000fc80003f2e000 */
[----:B------:R-:W-:Y:S02]  /*1d10*/  @!P2 PLOP3.LUT P0, PT, P1, PT, PT, 0x80, 0x8 ;  /* 0x000000000008a81c */ /* 0x000fe40000f0f070 */
[----:B------:R-:W-:-:S11]  /*1d20*/  ISETP.NE.AND P1, PT, R20, UR6, PT ;  /* 0x0000000614007c0c */ /* 0x000fd6000bf25270 */
[----:B------:R-:W-:-:S04]  /*1d30*/  @!P0 FMUL R22, R22, 0.5 ;  /* 0x3f00000016168820 */ /* 0x000fc80000400000 */
[----:B------:R-:W0:Y:S02]  /*1d40*/  @!P2 MUFU.EX2 R17, R22 ;  /* 0x000000160011a308 */ /* 0x000e240000000800 */
[----:B0-----:R-:W-:-:S04]  /*1d50*/  @!P0 FMUL R17, R17, R17 ;  /* 0x0000001111118220 */ /* 0x001fc80000400000 */
[----:B--2---:R-:W-:Y:S01]  /*1d60*/  @!P2 FFMA R16, R17, R16, R28 ;  /* 0x000000101110a223 */ /* 0x004fe2000000001c */
[----:B------:R-:W-:-:S04]  /*1d70*/  IADD3 R17, PT, PT, R19, 0x7, RZ ;  /* 0x0000000713117810 */ /* 0x000fc80007ffe0ff */
[----:B------:R0:W-:Y:S01]  /*1d80*/  @!P2 STS [R5], R16 ;  /* 0x000000100500a388 */ /* 0x0001e20000000800 */
[----:B------:R-:W-:-:S13]  /*1d90*/  ISETP.GE.AND P0, PT, R17, UR5, PT ;  /* 0x0000000511007c0c */ /* 0x000fda000bf06270 */
[----:B0-----:R-:W-:Y:S05]  /*1da0*/  @P0 BRA `(.L_x_54) ;  /* 0x0000000000340947 */ /* 0x001fea0003800000 */
[----:B------:R-:W-:Y:S01]  /*1db0*/  IMAD R17, R17, UR8, R0 ;  /* 0x0000000811117c24 */ /* 0x000fe2000f8e0200 */
[----:B------:R-:W0:Y:S03]  /*1dc0*/  LDS R18, [R18+0x1c] ;  /* 0x00001c0012127984 */ /* 0x000e260000000800 */
[----:B------:R-:W-:Y:S01]  /*1dd0*/  IMAD.WIDE R16, R17, 0x4, R14 ;  /* 0x0000000411107825 */ /* 0x000fe200078e020e */
[----:B------:R-:W1:Y:S05]  /*1de0*/  LDS R22, [R5] ;  /* 0x0000000005167984 */ /* 0x000e6a0000000800 */
[----:B------:R-:W1:Y:S01]  /*1df0*/  LDG.E.CONSTANT R16, desc[UR12][R16.64] ;  /* 0x0000000c10107981 */ /* 0x000e62000c1e9900 */
[----:B0-----:R-:W-:-:S04]  /*1e00*/  FADD R19, -R7, R18 ;  /* 0x0000001207137221 */ /* 0x001fc80000000100 */
[----:B------:R-:W-:-:S05]  /*1e10*/  FMUL R19, R19, 1.4426950216293334961 ;  /* 0x3fb8aa3b13137820 */ /* 0x000fca0000400000 */
[----:B------:R-:W-:-:S13]  /*1e20*/  FSETP.GEU.AND P0, PT, R19, -126, PT ;  /* 0xc2fc00001300780b */ /* 0x000fda0003f0e000 */
[----:B------:R-:W-:-:S04]  /*1e30*/  @!P0 FMUL R19, R19, 0.5 ;  /* 0x3f00000013138820 */ /* 0x000fc80000400000 */
[----:B------:R-:W0:Y:S02]  /*1e40*/  MUFU.EX2 R21, R19 ;  /* 0x0000001300157308 */ /* 0x000e240000000800 */
[----:B0-----:R-:W-:-:S04]  /*1e50*/  @!P0 FMUL R21, R21, R21 ;  /* 0x0000001515158220 */ /* 0x001fc80000400000 */
[----:B-1----:R-:W-:-:S05]  /*1e60*/  FFMA R22, R21, R16, R22 ;  /* 0x0000001015167223 */ /* 0x002fca0000000016 */
[----:B------:R0:W-:Y:S02]  /*1e70*/  STS [R5], R22 ;  /* 0x0000001605007388 */ /* 0x0001e40000000800 */
.L_x_54:
[----:B------:R-:W-:Y:S05]  /*1e80*/  @P1 BRA `(.L_x_55) ;  /* 0xfffffff400981947 */ /* 0x000fea000383ffff */
[----:B------:R-:W-:-:S07]  /*1e90*/  MOV R16, UR6 ;  /* 0x0000000600107c02 */ /* 0x000fce0008000f00 */
.L_x_53:
[----:B------:R-:W2:Y:S02]  /*1ea0*/  LDCU UR8, c[0x0][0x3a4] ;  /* 0x00007480ff0877ac */ /* 0x000ea40008000800 */
[----:B--2---:R-:W-:-:S04]  /*1eb0*/  ULOP3.LUT UR5, UR8, 0x7, URZ, 0xc0, !UPT ;  /* 0x0000000708057892 */ /* 0x004fc8000f8ec0ff */
[----:B------:R-:W-:-:S09]  /*1ec0*/  UISETP.NE.AND UP0, UPT, UR5, URZ, UPT ;  /* 0x000000ff0500728c */ /* 0x000fd2000bf05270 */
[----:B------:R-:W-:Y:S05]  /*1ed0*/  BRA.U !UP0, `(.L_x_52) ;  /* 0x0000000908607547 */ /* 0x000fea000b800000 */
[----:B------:R-:W-:-:S04]  /*1ee0*/  UIADD3 UR5, UPT, UPT, UR5, -0x1, URZ ;  /* 0xffffffff05057890 */ /* 0x000fc8000fffe0ff */
[----:B------:R-:W-:-:S09]  /*1ef0*/  UISETP.GE.U32.AND UP0, UPT, UR5, 0x3, UPT ;  /* 0x000000030500788c */ /* 0x000fd2000bf06070 */
[----:B------:R-:W-:Y:S05]  /*1f00*/  BRA.U !UP0, `(.L_x_56) ;  /* 0x00000005083c7547 */ /* 0x000fea000b800000 */
[----:B------:R-:W2:Y:S01]  /*1f10*/  LDCU UR5, c[0x0][0x398] ;  /* 0x00007300ff0577ac */ /* 0x000ea20008000800 */
[----:B------:R-:W-:-:S05]  /*1f20*/  IMAD R17, R13, UR4, R16 ;  /* 0x000000040d117c24 */ /* 0x000fca000f8e0210 */
[----:B--2---:R-:W-:-:S13]  /*1f30*/  ISETP.GE.AND P3, PT, R17, UR5, PT ;  /* 0x0000000511007c0c */ /* 0x004fda000bf66270 */
[----:B------:R-:W2:Y:S01]  /*1f40*/  @!P3 LDC R21, c[0x0][0x39c] ;  /* 0x0000e700ff15bb82 */ /* 0x000ea20000000800 */
[C---:B-1----:R-:W-:Y:S01]  /*1f50*/  IADD3 R19, PT, PT, R17.reuse, 0x1, RZ ;  /* 0x0000000111137810 */ /* 0x042fe20007ffe0ff */
[----:B------:R-:W-:Y:S06]  /*1f60*/  @!P3 LDS R24, [R5] ;  /* 0x000000000518b984 */ /* 0x000fec0000000800 */
[----:B------:R-:W1:Y:S01]  /*1f70*/  @!P3 LDC.64 R14, c[0x0][0x390] ;  /* 0x0000e400ff0ebb82 */ /* 0x000e620000000a00 */
[----:B--2---:R-:W-:-:S04]  /*1f80*/  @!P3 IMAD R21, R17, R21, R0 ;  /* 0x000000151115b224 */ /* 0x004fc800078e0200 */
[----:B-1----:R-:W-:-:S06]  /*1f90*/  @!P3 IMAD.WIDE R20, R21, 0x4, R14 ;  /* 0x000000041514b825 */ /* 0x002fcc00078e020e */
[----:B------:R1:W2:Y:S01]  /*1fa0*/  @!P3 LDG.E.CONSTANT R20, desc[UR12][R20.64] ;  /* 0x0000000c1414b981 */ /* 0x0002a2000c1e9900 */
[----:B------:R-:W-:-:S13]  /*1fb0*/  ISETP.GE.AND P2, PT, R19, UR5, PT ;  /* 0x0000000513007c0c */ /* 0x000fda000bf46270 */
[----:B------:R-:W3:Y:S08]  /*1fc0*/  @!P2 LDC R18, c[0x0][0x39c] ;  /* 0x0000e700ff12ab82 */ /* 0x000ef00000000800 */
[----:B------:R-:W4:Y:S01]  /*1fd0*/  @!P2 LDC.64 R14, c[0x0][0x390] ;  /* 0x0000e400ff0eab82 */ /* 0x000f220000000a00 */
[----:B---3--:R-:W-:-:S04]  /*1fe0*/  @!P2 IMAD R19, R19, R18, R0 ;  /* 0x000000121313a224 */ /* 0x008fc800078e0200 */
[----:B----4-:R-:W-:-:S06]  /*1ff0*/  @!P2 IMAD.WIDE R18, R19, 0x4, R14 ;  /* 0x000000041312a825 */ /* 0x010fcc00078e020e */
[----:B------:R-:W3:Y:S01]  /*2000*/  @!P2 LDG.E.CONSTANT R18, desc[UR12][R18.64] ;  /* 0x0000000c1212a981 */ /* 0x000ee2000c1e9900 */
[----:B------:R-:W-:-:S04]  /*2010*/  IADD3 R23, PT, PT, R17, 0x2, RZ ;  /* 0x0000000211177810 */ /* 0x000fc80007ffe0ff */
[----:B------:R-:W-:-:S13]  /*2020*/  ISETP.GE.AND P1, PT, R23, UR5, PT ;  /* 0x0000000517007c0c */ /* 0x000fda000bf26270 */
[----:B0-----:R-:W1:Y:S08]  /*2030*/  @!P1 LDC R22, c[0x0][0x39c] ;  /* 0x0000e700ff169b82 */ /* 0x001e700000000800 */
[----:B------:R-:W0:Y:S01]  /*2040*/  @!P1 LDC.64 R14, c[0x0][0x390] ;  /* 0x0000e400ff0e9b82 */ /* 0x000e220000000a00 */
[----:B-1----:R-:W-:-:S04]  /*2050*/  @!P1 IMAD R21, R23, R22, R0 ;  /* 0x0000001617159224 */ /* 0x002fc800078e0200 */
[----:B0-----:R-:W-:-:S06]  /*2060*/  @!P1 IMAD.WIDE R14, R21, 0x4, R14 ;  /* 0x00000004150e9825 */ /* 0x001fcc00078e020e */
[----:B------:R0:W4:Y:S01]  /*2070*/  @!P1 LDG.E.CONSTANT R14, desc[UR12][R14.64] ;  /* 0x0000000c0e0e9981 */ /* 0x000122000c1e9900 */
[----:B------:R-:W-:Y:S02]  /*2080*/  IADD3 R21, PT, PT, R4, R16, RZ ;  /* 0x0000001004157210 */ /* 0x000fe40007ffe0ff */
[----:B------:R-:W-:Y:S02]  /*2090*/  PLOP3.LUT P0, PT, PT, PT, PT, 0x80, 0x8 ;  /* 0x000000000008781c */ /* 0x000fe40003f0f070 */
[----:B------:R-:W-:Y:S02]  /*20a0*/  LEA R21, R21, UR14, 0x2 ;  /* 0x0000000e15157c11 */ /* 0x000fe4000f8e10ff */
[----:B------:R-:W-:-:S03]  /*20b0*/  IADD3 R17, PT, PT, R17, 0x3, RZ ;  /* 0x0000000311117810 */ /* 0x000fc60007ffe0ff */
[----:B------:R-:W1:Y:S02]  /*20c0*/  @!P3 LDS R22, [R21] ;  /* 0x000000001516b984 */ /* 0x000e640000000800 */
[----:B-1----:R-:W-:-:S04]  /*20d0*/  @!P3 FADD R22, -R7, R22 ;  /* 0x000000160716b221 */ /* 0x002fc80000000100 */
[----:B------:R-:W-:-:S05]  /*20e0*/  @!P3 FMUL R22, R22, 1.4426950216293334961 ;  /* 0x3fb8aa3b1616b820 */ /* 0x000fca0000400000 */
[----:B------:R-:W-:-:S04]  /*20f0*/  @!P3 FSETP.GEU.AND P4, PT, R22, -126, PT ;  /* 0xc2fc00001600b80b */ /* 0x000fc80003f8e000 */
[----:B------:R-:W-:-:S13]  /*2100*/  @!P3 PLOP3.LUT P0, PT, P4, PT, PT, 0x80, 0x8 ;  /* 0x000000000008b81c */ /* 0x000fda000270f070 */
[----:B------:R-:W-:-:S04]  /*2110*/  @!P0 FMUL R22, R22, 0.5 ;  /* 0x3f00000016168820 */ /* 0x000fc80000400000 */
[----:B0-----:R-:W0:Y:S02]  /*2120*/  @!P3 MUFU.EX2 R15, R22 ;  /* 0x00000016000fb308 */ /* 0x001e240000000800 */
[----:B0-----:R-:W-:Y:S01]  /*2130*/  @!P0 FMUL R15, R15, R15 ;  /* 0x0000000f0f0f8220 */ /* 0x001fe20000400000 */
[----:B------:R-:W-:-:S03]  /*2140*/  PLOP3.LUT P0, PT, PT, PT, PT, 0x80, 0x8 ;  /* 0x000000000008781c */ /* 0x000fc60003f0f070 */
[----:B--2---:R-:W-:-:S05]  /*2150*/  @!P3 FFMA R20, R15, R20, R24 ;  /* 0x000000140f14b223 */ /* 0x004fca0000000018 */
[----:B------:R-:W-:Y:S04]  /*2160*/  @!P3 STS [R5], R20 ;  /* 0x000000140500b388 */ /* 0x000fe80000000800 */
[----:B------:R-:W0:Y:S04]  /*2170*/  @!P2 LDS R24, [R21+0x4] ;  /* 0x000004001518a984 */ /* 0x000e280000000800 */
[----:B------:R-:W3:Y:S01]  /*2180*/  @!P2 LDS R26, [R5] ;  /* 0x00000000051aa984 */ /* 0x000ee20000000800 */
[----:B0-----:R-:W-:-:S04]  /*2190*/  @!P2 FADD R24, -R7, R24 ;  /* 0x000000180718a221 */ /* 0x001fc80000000100 */
[----:B------:R-:W-:-:S05]  /*21a0*/  @!P2 FMUL R24, R24, 1.4426950216293334961 ;  /* 0x3fb8aa3b1818a820 */ /* 0x000fca0000400000 */
[----:B------:R-:W-:-:S04]  /*21b0*/  @!P2 FSETP.GEU.AND P3, PT, R24, -126, PT ;  /* 0xc2fc00001800a80b */ /* 0x000fc80003f6e000 */
[----:B------:R-:W-:-:S13]  /*21c0*/  @!P2 PLOP3.LUT P0, PT, P3, PT, PT, 0x80, 0x8 ;  /* 0x000000000008a81c */ /* 0x000fda0001f0f070 */
[----:B------:R-:W-:-:S04]  /*21d0*/  @!P0 FMUL R24, R24, 0.5 ;  /* 0x3f00000018188820 */ /* 0x000fc80000400000 */
[----:B------:R-:W0:Y:S02]  /*21e0*/  @!P2 MUFU.EX2 R15, R24 ;  /* 0x00000018000fa308 */ /* 0x000e240000000800 */
[----:B0-----:R-:W-:Y:S01]  /*21f0*/  @!P0 FMUL R15, R15, R15 ;  /* 0x0000000f0f0f8220 */ /* 0x001fe20000400000 */
[----:B------:R-:W-:-:S03]  /*2200*/  PLOP3.LUT P0, PT, PT, PT, PT, 0x80, 0x8 ;  /* 0x000000000008781c */ /* 0x000fc60003f0f070 */
[----:B---3--:R-:W-:-:S05]  /*2210*/  @!P2 FFMA R18, R15, R18, R26 ;  /* 0x000000120f12a223 */ /* 0x008fca000000001a */
[----:B------:R-:W-:Y:S04]  /*2220*/  @!P2 STS [R5], R18 ;  /* 0x000000120500a388 */ /* 0x000fe80000000800 */
[----:B------:R-:W0:Y:S04]  /*2230*/  @!P1 LDS R20, [R21+0x8] ;  /* 0x0000080015149984 */ /* 0x000e280000000800 */
[----:B------:R-:W4:Y:S01]  /*2240*/  @!P1 LDS R22, [R5] ;  /* 0x0000000005169984 */ /* 0x000f220000000800 */
[----:B0-----:R-:W-:-:S04]  /*2250*/  @!P1 FADD R20, -R7, R20 ;  /* 0x0000001407149221 */ /* 0x001fc80000000100 */
[----:B------:R-:W-:-:S05]  /*2260*/  @!P1 FMUL R20, R20, 1.4426950216293334961 ;  /* 0x3fb8aa3b14149820 */ /* 0x000fca0000400000 */
[----:B------:R-:W-:-:S04]  /*2270*/  @!P1 FSETP.GEU.AND P2, PT, R20, -126, PT ;  /* 0xc2fc00001400980b */ /* 0x000fc80003f4e000 */
[----:B------:R-:W-:-:S13]  /*2280*/  @!P1 PLOP3.LUT P0, PT, P2, PT, PT, 0x80, 0x8 ;  /* 0x000000000008981c */ /* 0x000fda000170f070 */
[----:B------:R-:W-:-:S04]  /*2290*/  @!P0 FMUL R20, R20, 0.5 ;  /* 0x3f00000014148820 */ /* 0x000fc80000400000 */
[----:B------:R-:W0:Y:S02]  /*22a0*/  @!P1 MUFU.EX2 R15, R20 ;  /* 0x00000014000f9308 */ /* 0x000e240000000800 */
[----:B0-----:R-:W-:Y:S01]  /*22b0*/  @!P0 FMUL R15, R15, R15 ;  /* 0x0000000f0f0f8220 */ /* 0x001fe20000400000 */
[----:B------:R-:W-:-:S03]  /*22c0*/  ISETP.GE.AND P0, PT, R17, UR5, PT ;  /* 0x0000000511007c0c */ /* 0x000fc6000bf06270 */
[----:B----4-:R-:W-:-:S05]  /*22d0*/  @!P1 FFMA R14, R15, R14, R22 ;  /* 0x0000000e0f0e9223 */ /* 0x010fca0000000016 */
[----:B------:R0:W-:Y:S05]  /*22e0*/  @!P1 STS [R5], R14 ;  /* 0x0000000e05009388 */ /* 0x0001ea0000000800 */
[----:B------:R-:W-:Y:S05]  /*22f0*/  @P0 BRA `(.L_x_57) ;  /* 0x00000000003c0947 */ /* 0x000fea0003800000 */
[----:B0-----:R-:W0:Y:S01]  /*2300*/  LDC.64 R14, c[0x0][0x390] ;  /* 0x0000e400ff0e7b82 */ /* 0x001e220000000a00 */
[----:B------:R-:W1:Y:S01]  /*2310*/  LDCU UR5, c[0x0][0x39c] ;  /* 0x00007380ff0577ac */ /* 0x000e620008000800 */
[----:B------:R-:W2:Y:S04]  /*2320*/  LDS R18, [R21+0xc] ;  /* 0x00000c0015127984 */ /* 0x000ea80000000800 */
[----:B------:R-:W3:Y:S01]  /*2330*/  LDS R20, [R5] ;  /* 0x0000000005147984 */ /* 0x000ee20000000800 */
[----:B-1----:R-:W-:-:S04]  /*2340*/  IMAD R17, R17, UR5, R0 ;  /* 0x0000000511117c24 */ /* 0x002fc8000f8e0200 */
[----:B0-----:R-:W-:-:S06]  /*2350*/  IMAD.WIDE R14, R17, 0x4, R14 ;  /* 0x00000004110e7825 */ /* 0x001fcc00078e020e */
[----:B------:R-:W3:Y:S01]  /*2360*/  LDG.E.CONSTANT R14, desc[UR12][R14.64] ;  /* 0x0000000c0e0e7981 */ /* 0x000ee2000c1e9900 */
[----:B--2---:R-:W-:-:S04]  /*2370*/  FADD R18, -R7, R18 ;  /* 0x0000001207127221 */ /* 0x004fc80000000100 */
[----:B------:R-:W-:-:S05]  /*2380*/  FMUL R18, R18, 1.4426950216293334961 ;  /* 0x3fb8aa3b12127820 */ /* 0x000fca0000400000 */
[----:B------:R-:W-:-:S13]  /*2390*/  FSETP.GEU.AND P0, PT, R18, -126, PT ;  /* 0xc2fc00001200780b */ /* 0x000fda0003f0e000 */
[----:B------:R-:W-:-:S04]  /*23a0*/  @!P0 FMUL R18, R18, 0.5 ;  /* 0x3f00000012128820 */ /* 0x000fc80000400000 */
[----:B------:R-:W0:Y:S02]  /*23b0*/  MUFU.EX2 R17, R18 ;  /* 0x0000001200117308 */ /* 0x000e240000000800 */
[----:B0-----:R-:W-:-:S04]  /*23c0*/  @!P0 FMUL R17, R17, R17 ;  /* 0x0000001111118220 */ /* 0x001fc80000400000 */
[----:B---3--:R-:W-:-:S05]  /*23d0*/  FFMA R20, R17, R14, R20 ;  /* 0x0000000e11147223 */ /* 0x008fca0000000014 */
[----:B------:R1:W-:Y:S02]  /*23e0*/  STS [R5], R20 ;  /* 0x0000001405007388 */ /* 0x0003e40000000800 */
.L_x_57:
[----:B------:R-:W-:-:S07]  /*23f0*/  IADD3 R16, PT, PT, R16, 0x4, RZ ;  /* 0x0000000410107810 */ /* 0x000fce0007ffe0ff */
.L_x_56:
[----:B------:R-:W-:-:S04]  /*2400*/  ULOP3.LUT UR8, UR8, 0x3, URZ, 0xc0, !UPT ;  /* 0x0000000308087892 */ /* 0x000fc8000f8ec0ff */
[----:B------:R-:W-:-:S09]  /*2410*/  UISETP.NE.AND UP0, UPT, UR8, URZ, UPT ;  /* 0x000000ff0800728c */ /* 0x000fd2000bf05270 */
[----:B------:R-:W-:Y:S05]  /*2420*/  BRA.U !UP0, `(.L_x_52) ;  /* 0x00000005080c7547 */ /* 0x000fea000b800000 */
[----:B------:R-:W-:-:S09]  /*2430*/  UISETP.NE.AND UP0, UPT, UR8, 0x1, UPT ;  /* 0x000000010800788c */ /* 0x000fd2000bf05270 */
[----:B------:R-:W-:Y:S05]  /*2440*/  BRA.U !UP0, `(.L_x_58) ;  /* 0x0000000108a47547 */ /* 0x000fea000b800000 */
[----:B------:R-:W2:Y:S01]  /*2450*/  LDCU UR5, c[0x0][0x398] ;  /* 0x00007300ff0577ac */ /* 0x000ea20008000800 */
[----:B-1----:R-:W-:-:S05]  /*2460*/  IMAD R19, R13, UR4, R16 ;  /* 0x000000040d137c24 */ /* 0x002fca000f8e0210 */
[----:B--2---:R-:W-:-:S13]  /*2470*/  ISETP.GE.AND P1, PT, R19, UR5, PT ;  /* 0x0000000513007c0c */ /* 0x004fda000bf26270 */
[----:B------:R-:W1:Y:S01]  /*2480*/  @!P1 LDC R17, c[0x0][0x39c] ;  /* 0x0000e700ff119b82 */ /* 0x000e620000000800 */
[----:B------:R-:W-:Y:S07]  /*2490*/  @!P1 LDS R21, [R5] ;  /* 0x0000000005159984 */ /* 0x000fee0000000800 */
[----:B0-----:R-:W0:Y:S01]  /*24a0*/  @!P1 LDC.64 R14, c[0x0][0x390] ;  /* 0x0000e400ff0e9b82 */ /* 0x001e220000000a00 */
[----:B-1----:R-:W-:-:S04]  /*24b0*/  @!P1 IMAD R17, R19, R17, R0 ;  /* 0x0000001113119224 */ /* 0x002fc800078e0200 */
[----:B0-----:R-:W-:-:S06]  /*24c0*/  @!P1 IMAD.WIDE R14, R17, 0x4, R14 ;  /* 0x00000004110e9825 */ /* 0x001fcc00078e020e */
[----:B------:R0:W2:Y:S01]  /*24d0*/  @!P1 LDG.E.CONSTANT R15, desc[UR12][R14.64] ;  /* 0x0000000c0e0f9981 */ /* 0x0000a2000c1e9900 */
        /* <DEDUP_REMOVED lines=12> */
[----:B------:R-:W-:-:S03]  /*25a0*/  ISETP.GE.AND P0, PT, R19, UR5, PT ;  /* 0x0000000513007c0c */ /* 0x000fc6000bf06270 */
[----:B--2---:R-:W-:-:S05]  /*25b0*/  @!P1 FFMA R14, R14, R15, R21 ;  /* 0x0000000f0e0e9223 */ /* 0x004fca0000000015 */
        /* <DEDUP_REMOVED lines=17> */
.L_x_59:
[----:B------:R-:W-:-:S07]  /*26d0*/  IADD3 R16, PT, PT, R16, 0x2, RZ ;  /* 0x0000000210107810 */ /* 0x000fce0007ffe0ff */
.L_x_58:
[----:B0-----:R-:W-:-:S04]  /*26e0*/  LOP3.LUT R14, R13, 0x1, RZ, 0xc0, !PT ;  /* 0x000000010d0e7812 */ /* 0x001fc800078ec0ff */
[----:B------:R-:W-:-:S13]  /*26f0*/  ISETP.NE.U32.AND P0, PT, R14, 0x1, PT ;  /* 0x000000010e00780c */ /* 0x000fda0003f05070 */
[----:B------:R-:W-:Y:S05]  /*2700*/  @P0 BRA `(.L_x_52) ;  /* 0x0000000000540947 */ /* 0x000fea0003800000 */
[----:B------:R-:W0:Y:S01]  /*2710*/  LDCU UR5, c[0x0][0x398] ;  /* 0x00007300ff0577ac */ /* 0x000e220008000800 */
[----:B------:R-:W-:-:S05]  /*2720*/  IMAD R13, R13, UR4, R16 ;  /* 0x000000040d0d7c24 */ /* 0x000fca000f8e0210 */
[----:B0-----:R-:W-:-:S13]  /*2730*/  ISETP.GE.AND P0, PT, R13, UR5, PT ;  /* 0x000000050d007c0c */ /* 0x001fda000bf06270 */
[----:B------:R-:W-:Y:S05]  /*2740*/  @P0 BRA `(.L_x_52) ;  /* 0x0000000000440947 */ /* 0x000fea0003800000 */
[----:B------:R-:W0:Y:S01]  /*2750*/  LDC.64 R14, c[0x0][0x390] ;  /* 0x0000e400ff0e7b82 */ /* 0x000e220000000a00 */
[----:B------:R-:W2:Y:S01]  /*2760*/  LDCU UR5, c[0x0][0x39c] ;  /* 0x00007380ff0577ac */ /* 0x000ea20008000800 */
[----:B------:R-:W-:Y:S01]  /*2770*/  IADD3 R16, PT, PT, R4, R16, RZ ;  /* 0x0000001004107210 */ /* 0x000fe20007ffe0ff */
[----:B------:R-:W-:Y:S01]  /*2780*/  LDS R18, [R5] ;  /* 0x0000000005127984 */ /* 0x000fe20000000800 */
[----:B--2---:R-:W-:-:S04]  /*2790*/  IMAD R13, R13, UR5, R0 ;  /* 0x000000050d0d7c24 */ /* 0x004fc8000f8e0200 */
[----:B0-----:R-:W-:-:S06]  /*27a0*/  IMAD.WIDE R14, R13, 0x4, R14 ;  /* 0x000000040d0e7825 */ /* 0x001fcc00078e020e */
[----:B------:R-:W2:Y:S01]  /*27b0*/  LDG.E.CONSTANT R14, desc[UR12][R14.64] ;  /* 0x0000000c0e0e7981 */ /* 0x000ea2000c1e9900 */
[----:B------:R-:W-:-:S06]  /*27c0*/  LEA R16, R16, UR14, 0x2 ;  /* 0x0000000e10107c11 */ /* 0x000fcc000f8e10ff */
[----:B------:R-:W0:Y:S02]  /*27d0*/  LDS R16, [R16] ;  /* 0x0000000010107984 */ /* 0x000e240000000800 */
[----:B0-----:R-:W-:-:S04]  /*27e0*/  FADD R13, -R7, R16 ;  /* 0x00000010070d7221 */ /* 0x001fc80000000100 */
[----:B------:R-:W-:-:S05]  /*27f0*/  FMUL R13, R13, 1.4426950216293334961 ;  /* 0x3fb8aa3b0d0d7820 */ /* 0x000fca0000400000 */
[----:B------:R-:W-:-:S13]  /*2800*/  FSETP.GEU.AND P0, PT, R13, -126, PT ;  /* 0xc2fc00000d00780b */ /* 0x000fda0003f0e000 */
[----:B------:R-:W-:-:S04]  /*2810*/  @!P0 FMUL R13, R13, 0.5 ;  /* 0x3f0000000d0d8820 */ /* 0x000fc80000400000 */
[----:B------:R-:W0:Y:S02]  /*2820*/  MUFU.EX2 R17, R13 ;  /* 0x0000000d00117308 */ /* 0x000e240000000800 */
[----:B0-----:R-:W-:-:S04]  /*2830*/  @!P0 FMUL R17, R17, R17 ;  /* 0x0000001111118220 */ /* 0x001fc80000400000 */
[----:B--2---:R-:W-:-:S05]  /*2840*/  FFMA R14, R17, R14, R18 ;  /* 0x0000000e110e7223 */ /* 0x004fca0000000012 */
[----:B------:R2:W-:Y:S02]  /*2850*/  STS [R5], R14 ;  /* 0x0000000e05007388 */ /* 0x0005e40000000800 */
.L_x_52:
[----:B------:R-:W-:Y:S01]  /*2860*/  FADD R12, -R7, R12 ;  /* 0x0000000c070c7221 */ /* 0x000fe20000000100 */
[----:B------:R-:W3:Y:S01]  /*2870*/  LDS R17, [R5] ;  /* 0x0000000005117984 */ /* 0x000ee20000000800 */
[----:B------:R-:W-:Y:S01]  /*2880*/  FMUL R13, R8, 16777216 ;  /* 0x4b800000080d7820 */ /* 0x000fe20000400000 */
[----:B------:R-:W-:Y:S01]  /*2890*/  BAR.SYNC.DEFER_BLOCKING 0x0 ;  /* 0x0000000000007b1d */ /* 0x000fe20000010000 */
[----:B0-2---:R-:W-:Y:S01]  /*28a0*/  FMUL R14, R12, 1.4426950216293334961 ;  /* 0x3fb8aa3b0c0e7820 */ /* 0x005fe20000400000 */
[----:B------:R-:W-:Y:S01]  /*28b0*/  FSETP.GEU.AND P0, PT, |R8|, 1.175494350822287508e-38, PT ;  /* 0x008000000800780b */ /* 0x000fe20003f0e200 */
[----:B------:R-:W-:Y:S01]  /*28c0*/  HFMA2 R12, -RZ, RZ, 1.875, 0 ;  /* 0x3f800000ff0c7431 */ /* 0x000fe200000001ff */
[----:B------:R-:W-:Y:S02]  /*28d0*/  UIADD3 UR4, UPT, UPT, UR4, 0x1, URZ ;  /* 0x0000000104047890 */ /* 0x000fe4000fffe0ff */
[----:B------:R-:W-:Y:S02]  /*28e0*/  FSETP.GEU.AND P1, PT, R14, -126, PT ;  /* 0xc2fc00000e00780b */ /* 0x000fe40003f2e000 */
[----:B------:R-:W-:Y:S01]  /*28f0*/  FSEL R13, R13, R8, !P0 ;  /* 0x000000080d0d7208 */ /* 0x000fe20004000000 */
[----:B------:R-:W-:Y:S01]  /*2900*/  UISETP.NE.AND UP0, UPT, UR4, UR9, UPT ;  /* 0x000000090400728c */ /* 0x000fe2000bf05270 */
[----:B------:R-:W-:-:S04]  /*2910*/  FSEL R12, R12, 16777216, P0 ;  /* 0x4b8000000c0c7808 */ /* 0x000fc80000000000 */
[----:B------:R-:W-:Y:S05]  /*2920*/  MUFU.RCP R13, R13 ;  /* 0x0000000d000d7308 */ /* 0x000fea0000001000 */
[----:B------:R-:W-:-:S04]  /*2930*/  @!P1 FMUL R14, R14, 0.5 ;  /* 0x3f0000000e0e9820 */ /* 0x000fc80000400000 */
[----:B------:R-:W0:Y:S02]  /*2940*/  MUFU.EX2 R15, R14 ;  /* 0x0000000e000f7308 */ /* 0x000e240000000800 */
[----:B0-----:R-:W-:-:S04]  /*2950*/  @!P1 FMUL R15, R15, R15 ;  /* 0x0000000f0f0f9220 */ /* 0x001fc80000400000 */
[----:B------:R-:W-:Y:S01]  /*2960*/  FMUL R2, R15, R2 ;  /* 0x000000020f027220 */ /* 0x000fe20000400000 */
[----:B------:R-:W-:-:S03]  /*2970*/  FMUL R15, R13, R12 ;  /* 0x0000000c0d0f7220 */ /* 0x000fc60000400000 */
[----:B---3--:R-:W-:-:S04]  /*2980*/  FFMA R2, R2, R11, R17 ;  /* 0x0000000b02027223 */ /* 0x008fc80000000011 */
[----:B------:R-:W-:Y:S01]  /*2990*/  FMUL R2, R2, R15 ;  /* 0x0000000f02027220 */ /* 0x000fe20000400000 */
[----:B------:R-:W-:Y:S06]  /*29a0*/  BRA.U UP0, `(.L_x_60) ;  /* 0xffffffd900b07547 */ /* 0x000fec000b83ffff */
.L_x_38:
[----:B-1----:R-:W0:Y:S01]  /*29b0*/  LDC.64 R4, c[0x0][0x3a8] ;  /* 0x0000ea00ff047b82 */ /* 0x002e220000000a00 */
[----:B------:R-:W1:Y:S02]  /*29c0*/  LDCU UR5, c[0x0][0x39c] ;  /* 0x00007380ff0577ac */ /* 0x000e640008000800 */
[----:B-1----:R-:W-:-:S04]  /*29d0*/  IMAD R3, R3, UR5, R0 ;  /* 0x0000000503037c24 */ /* 0x002fc8000f8e0200 */
[----:B0-----:R-:W-:-:S05]  /*29e0*/  IMAD.WIDE R4, R3, 0x4, R4 ;  /* 0x0000000403047825 */ /* 0x001fca00078e0204 */
[----:B------:R-:W-:Y:S01]  /*29f0*/  STG.E desc[UR12][R4.64], R2 ;  /* 0x0000000204007986 */ /* 0x000fe2000c10190c */
[----:B------:R-:W-:Y:S05]  /*2a00*/  EXIT ;  /* 0x000000000000794d */ /* 0x000fea0003800000 */
.L_x_61:
        /* <DEDUP_REMOVED lines=15> */
.L_x_64:


//--------------------- .nv.shared._Z4testPKfS0_S0_iiiiPf --------------------------
	.section	.nv.shared._Z4testPKfS0_S0_iiiiPf,"aw",@nobits
	.sectionflags	@""
	.align	16
	.zero		1024


//--------------------- .nv.shared.reserved.0     --------------------------
	.section	.nv.shared.reserved.0,"aw",@nobits
	.weak		__nv_reservedSMEM_offset_0_alias
	.size		__nv_reservedSMEM_offset_0_alias, 0, 64
	.other		__nv_reservedSMEM_offset_0_alias,@"STO_CUDA_RESERVED_SHARED STV_DEFAULT"
__nv_reservedSMEM_offset_0_alias:
	.zero		0
	.zero		64


//--------------------- .nv.shared._Z12attention_v1PKfS0_S0_iiiiPf --------------------------
	.section	.nv.shared._Z12attention_v1PKfS0_S0_iiiiPf,"aw",@nobits
	.sectionflags	@""
	.align	16
	.zero		1024


//--------------------- .nv.constant0._Z4testPKfS0_S0_iiiiPf --------------------------
	.section	.nv.constant0._Z4testPKfS0_S0_iiiiPf,"a",@progbits
	.sectionflags	@""
	.align	4
.nv.constant0._Z4testPKfS0_S0_iiiiPf:
	.zero		944


//--------------------- .nv.constant0._Z12attention_v1PKfS0_S0_iiiiPf --------------------------
	.section	.nv.constant0._Z12attention_v1PKfS0_S0_iiiiPf,"a",@progbits
	.sectionflags	@""
	.align	4
.nv.constant0._Z12attention_v1PKfS0_S0_iiiiPf:
	.zero		944


//--------------------- SYMBOLS --------------------------

	.type		.nv.reservedSmem.offset0,@object
	.size		.nv.reservedSmem.offset0,0x4
	.type		.nv.reservedSmem.cap,@object
	.size		.nv.reservedSmem.cap,0x4
